// auto-generated by cutlass_sweep.gemm — config: {"arch": "sm_90", "cluster_m": 2, "cluster_n": 4, "dtype": "fp16", "dtype_b": "fp16", "layout": "nt", "stages": 4, "tile_k": 64, "tile_m": 128, "tile_n": 128}
#include "cutlass/cutlass.h"
#include "cutlass/gemm/collective/collective_builder.hpp"
#include "cutlass/gemm/device/gemm_universal_adapter.h"
#include "cutlass/gemm/kernel/gemm_universal.hpp"
#include "cutlass/epilogue/collective/collective_builder.hpp"

using ElemA = cutlass::half_t;
using ElemB = cutlass::half_t;
using ElemCD = cutlass::half_t;
using Acc  = float;
using TileShape    = cute::Shape<cute::_128, cute::_128, cute::_64>;
using ClusterShape = cute::Shape<cute::_2, cute::_4, cute::_1>;

using CollectiveEpilogue = typename cutlass::epilogue::collective::CollectiveBuilder<
    cutlass::arch::Sm90, cutlass::arch::OpClassTensorOp,
    TileShape, ClusterShape,
    cutlass::epilogue::collective::EpilogueTileAuto,
    Acc, Acc,
    ElemCD, cutlass::layout::RowMajor, 128 / cutlass::sizeof_bits<ElemCD>::value,
    ElemCD, cutlass::layout::RowMajor, 128 / cutlass::sizeof_bits<ElemCD>::value,
    cutlass::epilogue::collective::EpilogueScheduleAuto
  >::CollectiveOp;

using CollectiveMainloop = typename cutlass::gemm::collective::CollectiveBuilder<
    cutlass::arch::Sm90, cutlass::arch::OpClassTensorOp,
    ElemA, cutlass::layout::RowMajor, 128 / cutlass::sizeof_bits<ElemA>::value,
    ElemB, cutlass::layout::ColumnMajor, 128 / cutlass::sizeof_bits<ElemB>::value,
    Acc,
    TileShape, ClusterShape,
    cutlass::gemm::collective::StageCount<4>,
    cutlass::gemm::collective::KernelScheduleAuto
  >::CollectiveOp;

using GemmKernel = cutlass::gemm::kernel::GemmUniversal<
    cute::Shape<int,int,int,int>,
    CollectiveMainloop,
    CollectiveEpilogue
>;
using Gemm = cutlass::gemm::device::GemmUniversalAdapter<GemmKernel>;

// Force the device kernel symbol into the cubin without needing a host main.
auto* _anchor = &cutlass::device_kernel<GemmKernel>;


// ===== COMPILED SASS (sm_90a) =====

	.target	sm_90a

	.elftype	@"ET_EXEC"


//--------------------- .note.nv.tkinfo           --------------------------
	.section	.note.nv.tkinfo,"",@"SHT_NOTE"
	.sectionflags	@"SHF_NOTE_NV_TKINFO"
	.tkinfo
        /*0018*/ 	.word	0x00000002
        /*0030*/ 	.string	""
        /*0030*/ 	.string	"ptxas"
        /*0030*/ 	.string	"Cuda compilation tools, release 13.0, V13.0.88"
        /*0030*/ 	.string	"Build cuda_13.0.r13.0/compiler.36424714_0"
        /*0030*/ 	.string	"-arch sm_90a -m 64 "



//--------------------- .note.nv.cuinfo           --------------------------
	.section	.note.nv.cuinfo,"",@"SHT_NOTE"
	.sectionflags	@"SHF_NOTE_NV_CUINFO"
        /*0018*/ 	.short	0x0002
        /*001a*/ 	.short	0x005a
        /*001c*/ 	.short	0x0082
	.zero		2


//--------------------- .nv.info                  --------------------------
	.section	.nv.info,"",@"SHT_CUDA_INFO"
	.align	4


	//----- nvinfo : EIATTR_REGCOUNT
	.align		4
        /*0000*/ 	.byte	0x04, 0x2f
        /*0002*/ 	.short	(.L_15 - .L_14)
	.align		4
.L_14:
        /*0004*/ 	.word	index@(_ZN7cutlass13device_kernelINS_4gemm6kernel13GemmUniversalIN4cute5tupleIJiiiiEEENS1_10collective13CollectiveMmaINS1_34MainloopSm90TmaGmmaWarpSpecializedILi4ENS5_IJNS4_1CILi2EEENSA_ILi4EEENSA_ILi1EEEEEENS1_35KernelTmaWarpSpecializedCooperativeEEENS5_IJNSA_ILi128EEESH_NSA_ILi64EEEEEENS_6half_tENS5_IJlSD_lEEESK_SL_NS4_8TiledMMAINS4_8MMA_AtomIJNS4_4SM904GMMA26MMA_64x128x16_F32F16F16_SSILNSP_5MajorE0ELSR_0ELNSP_7ScaleInE1ELSS_1EEEEEENS4_6LayoutINS5_IJSB_SD_SD_EEENS5_IJSD_NSA_ILi0EEESX_EEEEENS5_IJNS4_10UnderscoreES10_S10_EEEEENS4_23SM90_TMA_LOAD_MULTICASTENS4_14ComposedLayoutINS4_7SwizzleILi3ELi4ELi3EEENS4_18smem_ptr_flag_bitsILi16EEENSV_INS5_IJNSA_ILi8EEESI_EEENS5_IJSI_SD_EEEEEEEvNS4_8identityES13_S1D_vS1E_EENS_8epilogue10collective6detail29Sm90TmaWarpSpecializedAdapterINS1H_15DefaultEpilogueISK_SL_SL_NS1G_6thread17LinearCombinationISK_Li1EffLNS1L_9ScaleType4KindE0ELNS_15FloatRoundStyleE2ESK_EENS1_15EpilogueDefaultEEEEEvvEEEEvNT_6ParamsE)
        /*0008*/ 	.word	0x000000a8


	//----- nvinfo : EIATTR_FRAME_SIZE
	.align		4
.L_15:
        /*000c*/ 	.byte	0x04, 0x11
        /*000e*/ 	.short	(.L_17 - .L_16)
	.align		4
.L_16:
        /*0010*/ 	.word	index@(_ZN7cutlass13device_kernelINS_4gemm6kernel13GemmUniversalIN4cute5tupleIJiiiiEEENS1_10collective13CollectiveMmaINS1_34MainloopSm90TmaGmmaWarpSpecializedILi4ENS5_IJNS4_1CILi2EEENSA_ILi4EEENSA_ILi1EEEEEENS1_35KernelTmaWarpSpecializedCooperativeEEENS5_IJNSA_ILi128EEESH_NSA_ILi64EEEEEENS_6half_tENS5_IJlSD_lEEESK_SL_NS4_8TiledMMAINS4_8MMA_AtomIJNS4_4SM904GMMA26MMA_64x128x16_F32F16F16_SSILNSP_5MajorE0ELSR_0ELNSP_7ScaleInE1ELSS_1EEEEEENS4_6LayoutINS5_IJSB_SD_SD_EEENS5_IJSD_NSA_ILi0EEESX_EEEEENS5_IJNS4_10UnderscoreES10_S10_EEEEENS4_23SM90_TMA_LOAD_MULTICASTENS4_14ComposedLayoutINS4_7SwizzleILi3ELi4ELi3EEENS4_18smem_ptr_flag_bitsILi16EEENSV_INS5_IJNSA_ILi8EEESI_EEENS5_IJSI_SD_EEEEEEEvNS4_8identityES13_S1D_vS1E_EENS_8epilogue10collective6detail29Sm90TmaWarpSpecializedAdapterINS1H_15DefaultEpilogueISK_SL_SL_NS1G_6thread17LinearCombinationISK_Li1EffLNS1L_9ScaleType4KindE0ELNS_15FloatRoundStyleE2ESK_EENS1_15EpilogueDefaultEEEEEvvEEEEvNT_6ParamsE)
        /*0014*/ 	.word	0x00000000


	//----- nvinfo : EIATTR_MIN_STACK_SIZE
	.align		4
.L_17:
        /*0018*/ 	.byte	0x04, 0x12
        /*001a*/ 	.short	(.L_19 - .L_18)
	.align		4
.L_18:
        /*001c*/ 	.word	index@(_ZN7cutlass13device_kernelINS_4gemm6kernel13GemmUniversalIN4cute5tupleIJiiiiEEENS1_10collective13CollectiveMmaINS1_34MainloopSm90TmaGmmaWarpSpecializedILi4ENS5_IJNS4_1CILi2EEENSA_ILi4EEENSA_ILi1EEEEEENS1_35KernelTmaWarpSpecializedCooperativeEEENS5_IJNSA_ILi128EEESH_NSA_ILi64EEEEEENS_6half_tENS5_IJlSD_lEEESK_SL_NS4_8TiledMMAINS4_8MMA_AtomIJNS4_4SM904GMMA26MMA_64x128x16_F32F16F16_SSILNSP_5MajorE0ELSR_0ELNSP_7ScaleInE1ELSS_1EEEEEENS4_6LayoutINS5_IJSB_SD_SD_EEENS5_IJSD_NSA_ILi0EEESX_EEEEENS5_IJNS4_10UnderscoreES10_S10_EEEEENS4_23SM90_TMA_LOAD_MULTICASTENS4_14ComposedLayoutINS4_7SwizzleILi3ELi4ELi3EEENS4_18smem_ptr_flag_bitsILi16EEENSV_INS5_IJNSA_ILi8EEESI_EEENS5_IJSI_SD_EEEEEEEvNS4_8identityES13_S1D_vS1E_EENS_8epilogue10collective6detail29Sm90TmaWarpSpecializedAdapterINS1H_15DefaultEpilogueISK_SL_SL_NS1G_6thread17LinearCombinationISK_Li1EffLNS1L_9ScaleType4KindE0ELNS_15FloatRoundStyleE2ESK_EENS1_15EpilogueDefaultEEEEEvvEEEEvNT_6ParamsE)
        /*0020*/ 	.word	0x00000000
.L_19:


//--------------------- .nv.compat                --------------------------
	.section	.nv.compat,"",@"SHT_CUDA_COMPAT_INFO"
	.align	4
        /*0000*/ 	.byte	0x02, 0x09, 0x01, 0x00, 0x02, 0x02, 0x04, 0x00, 0x02, 0x05, 0x05, 0x00, 0x03, 0x07, 0x01, 0x01
        /*0010*/ 	.byte	0x02, 0x03, 0x01, 0x00, 0x02, 0x06, 0x01, 0x00, 0x04, 0x0b, 0x08, 0x00, 0x00, 0x00, 0x00, 0x00
        /*0020*/ 	.byte	0x00, 0x00, 0x00, 0x00


//--------------------- .nv.info._ZN7cutlass13device_kernelINS_4gemm6kernel13GemmUniversalIN4cute5tupleIJiiiiEEENS1_10collective13CollectiveMmaINS1_34MainloopSm90TmaGmmaWarpSpecializedILi4ENS5_IJNS4_1CILi2EEENSA_ILi4EEENSA_ILi1EEEEEENS1_35KernelTmaWarpSpecializedCooperativeEEENS5_IJNSA_ILi128EEESH_NSA_ILi64EEEEEENS_6half_tENS5_IJlSD_lEEESK_SL_NS4_8TiledMMAINS4_8MMA_AtomIJNS4_4SM904GMMA26MMA_64x128x16_F32F16F16_SSILNSP_5MajorE0ELSR_0ELNSP_7ScaleInE1ELSS_1EEEEEENS4_6LayoutINS5_IJSB_SD_SD_EEENS5_IJSD_NSA_ILi0EEESX_EEEEENS5_IJNS4_10UnderscoreES10_S10_EEEEENS4_23SM90_TMA_LOAD_MULTICASTENS4_14ComposedLayoutINS4_7SwizzleILi3ELi4ELi3EEENS4_18smem_ptr_flag_bitsILi16EEENSV_INS5_IJNSA_ILi8EEESI_EEENS5_IJSI_SD_EEEEEEEvNS4_8identityES13_S1D_vS1E_EENS_8epilogue10collective6detail29Sm90TmaWarpSpecializedAdapterINS1H_15DefaultEpilogueISK_SL_SL_NS1G_6thread17LinearCombinationISK_Li1EffLNS1L_9ScaleType4KindE0ELNS_15FloatRoundStyleE2ESK_EENS1_15EpilogueDefaultEEEEEvvEEEEvNT_6ParamsE --------------------------
	.section	.nv.info._ZN7cutlass13device_kernelINS_4gemm6kernel13GemmUniversalIN4cute5tupleIJiiiiEEENS1_10collective13CollectiveMmaINS1_34MainloopSm90TmaGmmaWarpSpecializedILi4ENS5_IJNS4_1CILi2EEENSA_ILi4EEENSA_ILi1EEEEEENS1_35KernelTmaWarpSpecializedCooperativeEEENS5_IJNSA_ILi128EEESH_NSA_ILi64EEEEEENS_6half_tENS5_IJlSD_lEEESK_SL_NS4_8TiledMMAINS4_8MMA_AtomIJNS4_4SM904GMMA26MMA_64x128x16_F32F16F16_SSILNSP_5MajorE0ELSR_0ELNSP_7ScaleInE1ELSS_1EEEEEENS4_6LayoutINS5_IJSB_SD_SD_EEENS5_IJSD_NSA_ILi0EEESX_EEEEENS5_IJNS4_10UnderscoreES10_S10_EEEEENS4_23SM90_TMA_LOAD_MULTICASTENS4_14ComposedLayoutINS4_7SwizzleILi3ELi4ELi3EEENS4_18smem_ptr_flag_bitsILi16EEENSV_INS5_IJNSA_ILi8EEESI_EEENS5_IJSI_SD_EEEEEEEvNS4_8identityES13_S1D_vS1E_EENS_8epilogue10collective6detail29Sm90TmaWarpSpecializedAdapterINS1H_15DefaultEpilogueISK_SL_SL_NS1G_6thread17LinearCombinationISK_Li1EffLNS1L_9ScaleType4KindE0ELNS_15FloatRoundStyleE2ESK_EENS1_15EpilogueDefaultEEEEEvvEEEEvNT_6ParamsE,"",@"SHT_CUDA_INFO"
	.sectionflags	@""
	.align	4


	//----- nvinfo : EIATTR_CUDA_API_VERSION
	.align		4
        /*0000*/ 	.byte	0x04, 0x37
        /*0002*/ 	.short	(.L_21 - .L_20)
.L_20:
        /*0004*/ 	.word	0x00000082


	//----- nvinfo : EIATTR_KPARAM_INFO
	.align		4
.L_21:
        /*0008*/ 	.byte	0x04, 0x17
        /*000a*/ 	.short	(.L_23 - .L_22)
.L_22:
        /*000c*/ 	.word	0x00000000
        /*0010*/ 	.short	0x0000
        /*0012*/ 	.short	0x0070
        /*0014*/ 	.byte	0x00, 0xf0, 0x01, 0x10


	//----- nvinfo : EIATTR_SPARSE_MMA_MASK
	.align		4
.L_23:
        /*0018*/ 	.byte	0x03, 0x50
        /*001a*/ 	.short	0x0000


	//----- nvinfo : EIATTR_MAXREG_COUNT
	.align		4
        /*001c*/ 	.byte	0x03, 0x1b
        /*001e*/ 	.short	0x00a8


	//----- nvinfo : EIATTR_NUM_BARRIERS
	.align		4
        /*0020*/ 	.byte	0x02, 0x4c
        /*0022*/ 	.byte	0x01
	.zero		1


	//----- nvinfo : EIATTR_EXTERNS
	.align		4
        /*0024*/ 	.byte	0x04, 0x0f
        /*0026*/ 	.short	(.L_25 - .L_24)


	//   ....[0]....
	.align		4
.L_24:
        /*0028*/ 	.word	index@(__assertfail)


	//----- nvinfo : EIATTR_MERCURY_ISA_VERSION
	.align		4
.L_25:
        /*002c*/ 	.byte	0x03, 0x5f
        /*002e*/ 	.short	0x0101


	//----- nvinfo : EIATTR_INT_WARP_WIDE_INSTR_OFFSETS
	.align		4
        /*0030*/ 	.byte	0x04, 0x31
        /*0032*/ 	.short	(.L_27 - .L_26)


	//   ....[0]....
.L_26:
        /*0034*/ 	.word	0x00000480


	//   ....[1]....
        /*0038*/ 	.word	0x000004a0


	//   ....[2]....
        /*003c*/ 	.word	0x00000680


	//   ....[3]....
        /*0040*/ 	.word	0x00001f00


	//----- nvinfo : EIATTR_COOP_GROUP_MASK_REGIDS
	.align		4
.L_27:
        /*0044*/ 	.byte	0x04, 0x29
        /*0046*/ 	.short	(.L_29 - .L_28)


	//   ....[0]....
.L_28:
        /*0048*/ 	.word	0xffffffff


	//   ....[1]....
        /*004c*/ 	.word	0xffffffff


	//   ....[2]....
        /*0050*/ 	.word	0xffffffff


	//   ....[3]....
        /*0054*/ 	.word	0xffffffff


	//   ....[4]....
        /*0058*/ 	.word	0xffffffff


	//   ....[5]....
        /*005c*/ 	.word	0xffffffff


	//----- nvinfo : EIATTR_COOP_GROUP_INSTR_OFFSETS
	.align		4
.L_29:
        /*0060*/ 	.byte	0x04, 0x28
        /*0062*/ 	.short	(.L_31 - .L_30)


	//   ....[0]....
.L_30:
        /*0064*/ 	.word	0x00000060


	//   ....[1]....
        /*0068*/ 	.word	0x00000070


	//   ....[2]....
        /*006c*/ 	.word	0x00000130


	//   ....[3]....
        /*0070*/ 	.word	0x000002d0


	//   ....[4]....
        /*0074*/ 	.word	0x00000800


	//   ....[5]....
        /*0078*/ 	.word	0x00001480


	//----- nvinfo : EIATTR_REG_RECONFIG
	.align		4
.L_31:
        /*007c*/ 	.byte	0x01, 0x54
	.zero		2


	//----- nvinfo : EIATTR_SYSCALL_OFFSETS
	.align		4
        /*0080*/ 	.byte	0x04, 0x46
        /*0082*/ 	.short	(.L_33 - .L_32)


	//   ....[0]....
.L_32:
        /*0084*/ 	.word	0x00001670


	//----- nvinfo : EIATTR_MBARRIER_INSTR_OFFSETS
	.align		4
.L_33:
        /*0088*/ 	.byte	0x04, 0x39
        /*008a*/ 	.short	(.L_35 - .L_34)


	//   ....[0]....
.L_34:
        /*008c*/ 	.word	0x00000230
        /*0090*/ 	.word	0x000000ff
        /*0094*/ 	.word	0x00000000
        /*0098*/ 	.short	0x0100
        /*009a*/ 	.byte	0x08
	.zero		1


	//   ....[1]....
        /*009c*/ 	.word	0x00000240
        /*00a0*/ 	.word	0x000000ff
        /*00a4*/ 	.word	0x00000020
        /*00a8*/ 	.short	0x0100
        /*00aa*/ 	.byte	0x08
	.zero		1


	//   ....[2]....
        /*00ac*/ 	.word	0x00000250
        /*00b0*/ 	.word	0x000000ff
        /*00b4*/ 	.word	0x00000008
        /*00b8*/ 	.short	0x0100
        /*00ba*/ 	.byte	0x08
	.zero		1


	//   ....[3]....
        /*00bc*/ 	.word	0x00000260
        /*00c0*/ 	.word	0x000000ff
        /*00c4*/ 	.word	0x00000028
        /*00c8*/ 	.short	0x0100
        /*00ca*/ 	.byte	0x08
	.zero		1


	//   ....[4]....
        /*00cc*/ 	.word	0x00000270
        /*00d0*/ 	.word	0x000000ff
        /*00d4*/ 	.word	0x00000010
        /*00d8*/ 	.short	0x0100
        /*00da*/ 	.byte	0x08
	.zero		1


	//   ....[5]....
        /*00dc*/ 	.word	0x00000280
        /*00e0*/ 	.word	0x000000ff
        /*00e4*/ 	.word	0x00000030
        /*00e8*/ 	.short	0x0100
        /*00ea*/ 	.byte	0x08
	.zero		1


	//   ....[6]....
        /*00ec*/ 	.word	0x00000290
        /*00f0*/ 	.word	0x000000ff
        /*00f4*/ 	.word	0x00000018
        /*00f8*/ 	.short	0x0100
        /*00fa*/ 	.byte	0x08
	.zero		1


	//   ....[7]....
        /*00fc*/ 	.word	0x000002a0
        /*0100*/ 	.word	0x000000ff
        /*0104*/ 	.word	0x00000038
        /*0108*/ 	.short	0x0100
        /*010a*/ 	.byte	0x08
	.zero		1


	//   ....[8]....
        /*010c*/ 	.word	0x00000710
        /*0110*/ 	.word	0x000000ff
        /*0114*/ 	.word	0x00000050
        /*0118*/ 	.short	0x0100
        /*011a*/ 	.byte	0x06
	.zero		1


	//   ....[9]....
        /*011c*/ 	.word	0x000007a0
        /*0120*/ 	.word	0x000000ff
        /*0124*/ 	.word	0x00000058
        /*0128*/ 	.short	0x0100
        /*012a*/ 	.byte	0x06
	.zero		1


	//   ....[10]....
        /*012c*/ 	.word	0x00001730
        /*0130*/ 	.word	0x00000003
        /*0134*/ 	.word	0x00000000
        /*0138*/ 	.short	0x010a
        /*013a*/ 	.byte	0x3f
	.zero		1


	//   ....[11]....
        /*013c*/ 	.word	0x00001790
        /*0140*/ 	.word	0x00000003
        /*0144*/ 	.word	0x00000000
        /*0148*/ 	.short	0x010a
        /*014a*/ 	.byte	0x3f
	.zero		1


	//   ....[12]....
        /*014c*/ 	.word	0x00001b10
        /*0150*/ 	.word	0x00000005
        /*0154*/ 	.word	0x00000000
        /*0158*/ 	.short	0x010a
        /*015a*/ 	.byte	0x3f
	.zero		1


	//   ....[13]....
        /*015c*/ 	.word	0x00001b50
        /*0160*/ 	.word	0x00000005
        /*0164*/ 	.word	0x00000000
        /*0168*/ 	.short	0x010a
        /*016a*/ 	.byte	0x3f
	.zero		1


	//   ....[14]....
        /*016c*/ 	.word	0x00001db0
        /*0170*/ 	.word	0x00000004
        /*0174*/ 	.word	0x00000000
        /*0178*/ 	.short	0x0101
        /*017a*/ 	.byte	0x3f
	.zero		1


	//   ....[15]....
        /*017c*/ 	.word	0x00001f70
        /*0180*/ 	.word	0x00000000
        /*0184*/ 	.word	0x00000000
        /*0188*/ 	.short	0x0101
        /*018a*/ 	.byte	0x3f
	.zero		1


	//   ....[16]....
        /*018c*/ 	.word	0x00007160
        /*0190*/ 	.word	0x00000014
        /*0194*/ 	.word	0x00000020
        /*0198*/ 	.short	0x010a
        /*019a*/ 	.byte	0x3f
	.zero		1


	//   ....[17]....
        /*019c*/ 	.word	0x00007550
        /*01a0*/ 	.word	0x00000004
        /*01a4*/ 	.word	0x00000058
        /*01a8*/ 	.short	0x0101
        /*01aa*/ 	.byte	0x3f
	.zero		1


	//   ....[18]....
        /*01ac*/ 	.word	0x00007c70
        /*01b0*/ 	.word	0x00000005
        /*01b4*/ 	.word	0x00000000
        /*01b8*/ 	.short	0x010a
        /*01ba*/ 	.byte	0x3f
	.zero		1


	//   ....[19]....
        /*01bc*/ 	.word	0x00007cf0
        /*01c0*/ 	.word	0x00000007
        /*01c4*/ 	.word	0x00000000
        /*01c8*/ 	.short	0x010a
        /*01ca*/ 	.byte	0x3f
	.zero		1


	//   ....[20]....
        /*01cc*/ 	.word	0x00007d80
        /*01d0*/ 	.word	0x00000006
        /*01d4*/ 	.word	0x00000000
        /*01d8*/ 	.short	0x010a
        /*01da*/ 	.byte	0x3f
	.zero		1


	//   ....[21]....
        /*01dc*/ 	.word	0x00007e10
        /*01e0*/ 	.word	0x00000003
        /*01e4*/ 	.word	0x00000000
        /*01e8*/ 	.short	0x010a
        /*01ea*/ 	.byte	0x3f
	.zero		1


	//   ....[22]....
        /*01ec*/ 	.word	0x00007e70
        /*01f0*/ 	.word	0x00000003
        /*01f4*/ 	.word	0x00000000
        /*01f8*/ 	.short	0x010a
        /*01fa*/ 	.byte	0x3f
	.zero		1


	//   ....[23]....
        /*01fc*/ 	.word	0x00007ec0
        /*0200*/ 	.word	0x00000005
        /*0204*/ 	.word	0x00000000
        /*0208*/ 	.short	0x010a
        /*020a*/ 	.byte	0x3f
	.zero		1


	//   ....[24]....
        /*020c*/ 	.word	0x00007f90
        /*0210*/ 	.word	0x00000014
        /*0214*/ 	.word	0x00000020
        /*0218*/ 	.short	0x010a
        /*021a*/ 	.byte	0x3f
	.zero		1


	//   ....[25]....
        /*021c*/ 	.word	0x00008060
        /*0220*/ 	.word	0x00000005
        /*0224*/ 	.word	0x00000000
        /*0228*/ 	.short	0x010a
        /*022a*/ 	.byte	0x3f
	.zero		1


	//   ....[26]....
        /*022c*/ 	.word	0x000080b0
        /*0230*/ 	.word	0x00000007
        /*0234*/ 	.word	0x00000000
        /*0238*/ 	.short	0x010a
        /*023a*/ 	.byte	0x3f
	.zero		1


	//   ....[27]....
        /*023c*/ 	.word	0x00008100
        /*0240*/ 	.word	0x00000006
        /*0244*/ 	.word	0x00000000
        /*0248*/ 	.short	0x010a
        /*024a*/ 	.byte	0x3f
	.zero		1


	//----- nvinfo : EIATTR_NUM_MBARRIERS
	.align		4
.L_35:
        /*024c*/ 	.byte	0x03, 0x38
        /*024e*/ 	.short	0x000a


	//----- nvinfo : EIATTR_EXIT_INSTR_OFFSETS
	.align		4
        /*0250*/ 	.byte	0x04, 0x1c
        /*0252*/ 	.short	(.L_37 - .L_36)


	//   ....[0]....
.L_36:
        /*0254*/ 	.word	0x000009d0


	//   ....[1]....
        /*0258*/ 	.word	0x000011e0


	//   ....[2]....
        /*025c*/ 	.word	0x00006810


	//   ....[3]....
        /*0260*/ 	.word	0x00006d70


	//   ....[4]....
        /*0264*/ 	.word	0x00007e60


	//----- nvinfo : EIATTR_MAX_THREADS
	.align		4
.L_37:
        /*0268*/ 	.byte	0x04, 0x05
        /*026a*/ 	.short	(.L_39 - .L_38)
.L_38:
        /*026c*/ 	.word	0x00000180
        /*0270*/ 	.word	0x00000001
        /*0274*/ 	.word	0x00000001


	//----- nvinfo : EIATTR_CRS_STACK_SIZE
	.align		4
.L_39:
        /*0278*/ 	.byte	0x04, 0x1e
        /*027a*/ 	.short	(.L_41 - .L_40)
.L_40:
        /*027c*/ 	.word	0x00000000


	//----- nvinfo : EIATTR_CBANK_PARAM_SIZE
	.align		4
.L_41:
        /*0280*/ 	.byte	0x03, 0x19
        /*0282*/ 	.short	0x0470


	//----- nvinfo : EIATTR_PARAM_CBANK
	.align		4
        /*0284*/ 	.byte	0x04, 0x0a
        /*0286*/ 	.short	(.L_43 - .L_42)
	.align		4
.L_42:
        /*0288*/ 	.word	index@(.nv.constant0._ZN7cutlass13device_kernelINS_4gemm6kernel13GemmUniversalIN4cute5tupleIJiiiiEEENS1_10collective13CollectiveMmaINS1_34MainloopSm90TmaGmmaWarpSpecializedILi4ENS5_IJNS4_1CILi2EEENSA_ILi4EEENSA_ILi1EEEEEENS1_35KernelTmaWarpSpecializedCooperativeEEENS5_IJNSA_ILi128EEESH_NSA_ILi64EEEEEENS_6half_tENS5_IJlSD_lEEESK_SL_NS4_8TiledMMAINS4_8MMA_AtomIJNS4_4SM904GMMA26MMA_64x128x16_F32F16F16_SSILNSP_5MajorE0ELSR_0ELNSP_7ScaleInE1ELSS_1EEEEEENS4_6LayoutINS5_IJSB_SD_SD_EEENS5_IJSD_NSA_ILi0EEESX_EEEEENS5_IJNS4_10UnderscoreES10_S10_EEEEENS4_23SM90_TMA_LOAD_MULTICASTENS4_14ComposedLayoutINS4_7SwizzleILi3ELi4ELi3EEENS4_18smem_ptr_flag_bitsILi16EEENSV_INS5_IJNSA_ILi8EEESI_EEENS5_IJSI_SD_EEEEEEEvNS4_8identityES13_S1D_vS1E_EENS_8epilogue10collective6detail29Sm90TmaWarpSpecializedAdapterINS1H_15DefaultEpilogueISK_SL_SL_NS1G_6thread17LinearCombinationISK_Li1EffLNS1L_9ScaleType4KindE0ELNS_15FloatRoundStyleE2ESK_EENS1_15EpilogueDefaultEEEEEvvEEEEvNT_6ParamsE)
        /*028c*/ 	.short	0x0210
        /*028e*/ 	.short	0x0470


	//----- nvinfo : EIATTR_SW_WAR
	.align		4
.L_43:
        /*0290*/ 	.byte	0x04, 0x36
        /*0292*/ 	.short	(.L_45 - .L_44)
.L_44:
        /*0294*/ 	.word	0x00000008
.L_45:


//--------------------- .nv.callgraph             --------------------------
	.section	.nv.callgraph,"",@"SHT_CUDA_CALLGRAPH"
	.align	4
	.sectionentsize	8
	.align		4
        /*0000*/ 	.word	0x00000000
	.align		4
        /*0004*/ 	.word	0xffffffff
	.align		4
        /*0008*/ 	.word	index@(_ZN7cutlass13device_kernelINS_4gemm6kernel13GemmUniversalIN4cute5tupleIJiiiiEEENS1_10collective13CollectiveMmaINS1_34MainloopSm90TmaGmmaWarpSpecializedILi4ENS5_IJNS4_1CILi2EEENSA_ILi4EEENSA_ILi1EEEEEENS1_35KernelTmaWarpSpecializedCooperativeEEENS5_IJNSA_ILi128EEESH_NSA_ILi64EEEEEENS_6half_tENS5_IJlSD_lEEESK_SL_NS4_8TiledMMAINS4_8MMA_AtomIJNS4_4SM904GMMA26MMA_64x128x16_F32F16F16_SSILNSP_5MajorE0ELSR_0ELNSP_7ScaleInE1ELSS_1EEEEEENS4_6LayoutINS5_IJSB_SD_SD_EEENS5_IJSD_NSA_ILi0EEESX_EEEEENS5_IJNS4_10UnderscoreES10_S10_EEEEENS4_23SM90_TMA_LOAD_MULTICASTENS4_14ComposedLayoutINS4_7SwizzleILi3ELi4ELi3EEENS4_18smem_ptr_flag_bitsILi16EEENSV_INS5_IJNSA_ILi8EEESI_EEENS5_IJSI_SD_EEEEEEEvNS4_8identityES13_S1D_vS1E_EENS_8epilogue10collective6detail29Sm90TmaWarpSpecializedAdapterINS1H_15DefaultEpilogueISK_SL_SL_NS1G_6thread17LinearCombinationISK_Li1EffLNS1L_9ScaleType4KindE0ELNS_15FloatRoundStyleE2ESK_EENS1_15EpilogueDefaultEEEEEvvEEEEvNT_6ParamsE)
	.align		4
        /*000c*/ 	.word	index@(__assertfail)
	.align		4
        /*0010*/ 	.word	0x00000000
	.align		4
        /*0014*/ 	.word	0xfffffffe
	.align		4
        /*0018*/ 	.word	0x00000000
	.align		4
        /*001c*/ 	.word	0xfffffffd
	.align		4
        /*0020*/ 	.word	0x00000000
	.align		4
        /*0024*/ 	.word	0xfffffffc


//--------------------- .nv.constant4             --------------------------
	.section	.nv.constant4,"a",@progbits
	.align	8
	.align		8
.nv.constant4:
        /*0000*/ 	.dword	__assertfail
	.align		8
        /*0008*/ 	.dword	__unnamed_1
	.align		8
        /*0010*/ 	.dword	_ZN40_INTERNAL_95ef1b0c_4_k_cu_6a50db20_264934cuda3std3__45__cpo5beginE
	.align		8
        /*0018*/ 	.dword	_ZN40_INTERNAL_95ef1b0c_4_k_cu_6a50db20_264934cuda3std3__45__cpo3endE
	.align		8
        /*0020*/ 	.dword	_ZN40_INTERNAL_95ef1b0c_4_k_cu_6a50db20_264934cuda3std3__45__cpo6cbeginE
	.align		8
        /*0028*/ 	.dword	_ZN40_INTERNAL_95ef1b0c_4_k_cu_6a50db20_264934cuda3std3__45__cpo4cendE
	.align		8
        /*0030*/ 	.dword	_ZN40_INTERNAL_95ef1b0c_4_k_cu_6a50db20_264934cuda3std3__442_GLOBAL__N__95ef1b0c_4_k_cu_6a50db20_264936ignoreE
	.align		8
        /*0038*/ 	.dword	_ZN40_INTERNAL_95ef1b0c_4_k_cu_6a50db20_264934cuda3std3__419piecewise_constructE
	.align		8
        /*0040*/ 	.dword	_ZN40_INTERNAL_95ef1b0c_4_k_cu_6a50db20_264934cuda3std3__48in_placeE
	.align		8
        /*0048*/ 	.dword	_ZN40_INTERNAL_95ef1b0c_4_k_cu_6a50db20_264934cuda3std6ranges3__45__cpo4swapE
	.align		8
        /*0050*/ 	.dword	_ZN40_INTERNAL_95ef1b0c_4_k_cu_6a50db20_264934cuda3std6ranges3__45__cpo9iter_moveE
	.align		8
        /*0058*/ 	.dword	_ZN40_INTERNAL_95ef1b0c_4_k_cu_6a50db20_264934cute7productE
	.align		8
        /*0060*/ 	.dword	_ZN40_INTERNAL_95ef1b0c_4_k_cu_6a50db20_264934cute1_E
	.align		8
        /*0068*/ 	.dword	$str$22
	.align		8
        /*0070*/ 	.dword	$str$23


//--------------------- .text._ZN7cutlass13device_kernelINS_4gemm6kernel13GemmUniversalIN4cute5tupleIJiiiiEEENS1_10collective13CollectiveMmaINS1_34MainloopSm90TmaGmmaWarpSpecializedILi4ENS5_IJNS4_1CILi2EEENSA_ILi4EEENSA_ILi1EEEEEENS1_35KernelTmaWarpSpecializedCooperativeEEENS5_IJNSA_ILi128EEESH_NSA_ILi64EEEEEENS_6half_tENS5_IJlSD_lEEESK_SL_NS4_8TiledMMAINS4_8MMA_AtomIJNS4_4SM904GMMA26MMA_64x128x16_F32F16F16_SSILNSP_5MajorE0ELSR_0ELNSP_7ScaleInE1ELSS_1EEEEEENS4_6LayoutINS5_IJSB_SD_SD_EEENS5_IJSD_NSA_ILi0EEESX_EEEEENS5_IJNS4_10UnderscoreES10_S10_EEEEENS4_23SM90_TMA_LOAD_MULTICASTENS4_14ComposedLayoutINS4_7SwizzleILi3ELi4ELi3EEENS4_18smem_ptr_flag_bitsILi16EEENSV_INS5_IJNSA_ILi8EEESI_EEENS5_IJSI_SD_EEEEEEEvNS4_8identityES13_S1D_vS1E_EENS_8epilogue10collective6detail29Sm90TmaWarpSpecializedAdapterINS1H_15DefaultEpilogueISK_SL_SL_NS1G_6thread17LinearCombinationISK_Li1EffLNS1L_9ScaleType4KindE0ELNS_15FloatRoundStyleE2ESK_EENS1_15EpilogueDefaultEEEEEvvEEEEvNT_6ParamsE --------------------------
	.section	.text._ZN7cutlass13device_kernelINS_4gemm6kernel13GemmUniversalIN4cute5tupleIJiiiiEEENS1_10collective13CollectiveMmaINS1_34MainloopSm90TmaGmmaWarpSpecializedILi4ENS5_IJNS4_1CILi2EEENSA_ILi4EEENSA_ILi1EEEEEENS1_35KernelTmaWarpSpecializedCooperativeEEENS5_IJNSA_ILi128EEESH_NSA_ILi64EEEEEENS_6half_tENS5_IJlSD_lEEESK_SL_NS4_8TiledMMAINS4_8MMA_AtomIJNS4_4SM904GMMA26MMA_64x128x16_F32F16F16_SSILNSP_5MajorE0ELSR_0ELNSP_7ScaleInE1ELSS_1EEEEEENS4_6LayoutINS5_IJSB_SD_SD_EEENS5_IJSD_NSA_ILi0EEESX_EEEEENS5_IJNS4_10UnderscoreES10_S10_EEEEENS4_23SM90_TMA_LOAD_MULTICASTENS4_14ComposedLayoutINS4_7SwizzleILi3ELi4ELi3EEENS4_18smem_ptr_flag_bitsILi16EEENSV_INS5_IJNSA_ILi8EEESI_EEENS5_IJSI_SD_EEEEEEEvNS4_8identityES13_S1D_vS1E_EENS_8epilogue10collective6detail29Sm90TmaWarpSpecializedAdapterINS1H_15DefaultEpilogueISK_SL_SL_NS1G_6thread17LinearCombinationISK_Li1EffLNS1L_9ScaleType4KindE0ELNS_15FloatRoundStyleE2ESK_EENS1_15EpilogueDefaultEEEEEvvEEEEvNT_6ParamsE,"ax",@progbits
	.align	128
.text._ZN7cutlass13device_kernelINS_4gemm6kernel13GemmUniversalIN4cute5tupleIJiiiiEEENS1_10collective13CollectiveMmaINS1_34MainloopSm90TmaGmmaWarpSpecializedILi4ENS5_IJNS4_1CILi2EEENSA_ILi4EEENSA_ILi1EEEEEENS1_35KernelTmaWarpSpecializedCooperativeEEENS5_IJNSA_ILi128EEESH_NSA_ILi64EEEEEENS_6half_tENS5_IJlSD_lEEESK_SL_NS4_8TiledMMAINS4_8MMA_AtomIJNS4_4SM904GMMA26MMA_64x128x16_F32F16F16_SSILNSP_5MajorE0ELSR_0ELNSP_7ScaleInE1ELSS_1EEEEEENS4_6LayoutINS5_IJSB_SD_SD_EEENS5_IJSD_NSA_ILi0EEESX_EEEEENS5_IJNS4_10UnderscoreES10_S10_EEEEENS4_23SM90_TMA_LOAD_MULTICASTENS4_14ComposedLayoutINS4_7SwizzleILi3ELi4ELi3EEENS4_18smem_ptr_flag_bitsILi16EEENSV_INS5_IJNSA_ILi8EEESI_EEENS5_IJSI_SD_EEEEEEEvNS4_8identityES13_S1D_vS1E_EENS_8epilogue10collective6detail29Sm90TmaWarpSpecializedAdapterINS1H_15DefaultEpilogueISK_SL_SL_NS1G_6thread17LinearCombinationISK_Li1EffLNS1L_9ScaleType4KindE0ELNS_15FloatRoundStyleE2ESK_EENS1_15EpilogueDefaultEEEEEvvEEEEvNT_6ParamsE:
        .type           _ZN7cutlass13device_kernelINS_4gemm6kernel13GemmUniversalIN4cute5tupleIJiiiiEEENS1_10collective13CollectiveMmaINS1_34MainloopSm90TmaGmmaWarpSpecializedILi4ENS5_IJNS4_1CILi2EEENSA_ILi4EEENSA_ILi1EEEEEENS1_35KernelTmaWarpSpecializedCooperativeEEENS5_IJNSA_ILi128EEESH_NSA_ILi64EEEEEENS_6half_tENS5_IJlSD_lEEESK_SL_NS4_8TiledMMAINS4_8MMA_AtomIJNS4_4SM904GMMA26MMA_64x128x16_F32F16F16_SSILNSP_5MajorE0ELSR_0ELNSP_7ScaleInE1ELSS_1EEEEEENS4_6LayoutINS5_IJSB_SD_SD_EEENS5_IJSD_NSA_ILi0EEESX_EEEEENS5_IJNS4_10UnderscoreES10_S10_EEEEENS4_23SM90_TMA_LOAD_MULTICASTENS4_14ComposedLayoutINS4_7SwizzleILi3ELi4ELi3EEENS4_18smem_ptr_flag_bitsILi16EEENSV_INS5_IJNSA_ILi8EEESI_EEENS5_IJSI_SD_EEEEEEEvNS4_8identityES13_S1D_vS1E_EENS_8epilogue10collective6detail29Sm90TmaWarpSpecializedAdapterINS1H_15DefaultEpilogueISK_SL_SL_NS1G_6thread17LinearCombinationISK_Li1EffLNS1L_9ScaleType4KindE0ELNS_15FloatRoundStyleE2ESK_EENS1_15EpilogueDefaultEEEEEvvEEEEvNT_6ParamsE,@function
        .size           _ZN7cutlass13device_kernelINS_4gemm6kernel13GemmUniversalIN4cute5tupleIJiiiiEEENS1_10collective13CollectiveMmaINS1_34MainloopSm90TmaGmmaWarpSpecializedILi4ENS5_IJNS4_1CILi2EEENSA_ILi4EEENSA_ILi1EEEEEENS1_35KernelTmaWarpSpecializedCooperativeEEENS5_IJNSA_ILi128EEESH_NSA_ILi64EEEEEENS_6half_tENS5_IJlSD_lEEESK_SL_NS4_8TiledMMAINS4_8MMA_AtomIJNS4_4SM904GMMA26MMA_64x128x16_F32F16F16_SSILNSP_5MajorE0ELSR_0ELNSP_7ScaleInE1ELSS_1EEEEEENS4_6LayoutINS5_IJSB_SD_SD_EEENS5_IJSD_NSA_ILi0EEESX_EEEEENS5_IJNS4_10UnderscoreES10_S10_EEEEENS4_23SM90_TMA_LOAD_MULTICASTENS4_14ComposedLayoutINS4_7SwizzleILi3ELi4ELi3EEENS4_18smem_ptr_flag_bitsILi16EEENSV_INS5_IJNSA_ILi8EEESI_EEENS5_IJSI_SD_EEEEEEEvNS4_8identityES13_S1D_vS1E_EENS_8epilogue10collective6detail29Sm90TmaWarpSpecializedAdapterINS1H_15DefaultEpilogueISK_SL_SL_NS1G_6thread17LinearCombinationISK_Li1EffLNS1L_9ScaleType4KindE0ELNS_15FloatRoundStyleE2ESK_EENS1_15EpilogueDefaultEEEEEvvEEEEvNT_6ParamsE,(.L_x_197 - _ZN7cutlass13device_kernelINS_4gemm6kernel13GemmUniversalIN4cute5tupleIJiiiiEEENS1_10collective13CollectiveMmaINS1_34MainloopSm90TmaGmmaWarpSpecializedILi4ENS5_IJNS4_1CILi2EEENSA_ILi4EEENSA_ILi1EEEEEENS1_35KernelTmaWarpSpecializedCooperativeEEENS5_IJNSA_ILi128EEESH_NSA_ILi64EEEEEENS_6half_tENS5_IJlSD_lEEESK_SL_NS4_8TiledMMAINS4_8MMA_AtomIJNS4_4SM904GMMA26MMA_64x128x16_F32F16F16_SSILNSP_5MajorE0ELSR_0ELNSP_7ScaleInE1ELSS_1EEEEEENS4_6LayoutINS5_IJSB_SD_SD_EEENS5_IJSD_NSA_ILi0EEESX_EEEEENS5_IJNS4_10UnderscoreES10_S10_EEEEENS4_23SM90_TMA_LOAD_MULTICASTENS4_14ComposedLayoutINS4_7SwizzleILi3ELi4ELi3EEENS4_18smem_ptr_flag_bitsILi16EEENSV_INS5_IJNSA_ILi8EEESI_EEENS5_IJSI_SD_EEEEEEEvNS4_8identityES13_S1D_vS1E_EENS_8epilogue10collective6detail29Sm90TmaWarpSpecializedAdapterINS1H_15DefaultEpilogueISK_SL_SL_NS1G_6thread17LinearCombinationISK_Li1EffLNS1L_9ScaleType4KindE0ELNS_15FloatRoundStyleE2ESK_EENS1_15EpilogueDefaultEEEEEvvEEEEvNT_6ParamsE)
        .other          _ZN7cutlass13device_kernelINS_4gemm6kernel13GemmUniversalIN4cute5tupleIJiiiiEEENS1_10collective13CollectiveMmaINS1_34MainloopSm90TmaGmmaWarpSpecializedILi4ENS5_IJNS4_1CILi2EEENSA_ILi4EEENSA_ILi1EEEEEENS1_35KernelTmaWarpSpecializedCooperativeEEENS5_IJNSA_ILi128EEESH_NSA_ILi64EEEEEENS_6half_tENS5_IJlSD_lEEESK_SL_NS4_8TiledMMAINS4_8MMA_AtomIJNS4_4SM904GMMA26MMA_64x128x16_F32F16F16_SSILNSP_5MajorE0ELSR_0ELNSP_7ScaleInE1ELSS_1EEEEEENS4_6LayoutINS5_IJSB_SD_SD_EEENS5_IJSD_NSA_ILi0EEESX_EEEEENS5_IJNS4_10UnderscoreES10_S10_EEEEENS4_23SM90_TMA_LOAD_MULTICASTENS4_14ComposedLayoutINS4_7SwizzleILi3ELi4ELi3EEENS4_18smem_ptr_flag_bitsILi16EEENSV_INS5_IJNSA_ILi8EEESI_EEENS5_IJSI_SD_EEEEEEEvNS4_8identityES13_S1D_vS1E_EENS_8epilogue10collective6detail29Sm90TmaWarpSpecializedAdapterINS1H_15DefaultEpilogueISK_SL_SL_NS1G_6thread17LinearCombinationISK_Li1EffLNS1L_9ScaleType4KindE0ELNS_15FloatRoundStyleE2ESK_EENS1_15EpilogueDefaultEEEEEvvEEEEvNT_6ParamsE,@"STO_CUDA_ENTRY STV_DEFAULT"
_ZN7cutlass13device_kernelINS_4gemm6kernel13GemmUniversalIN4cute5tupleIJiiiiEEENS1_10collective13CollectiveMmaINS1_34MainloopSm90TmaGmmaWarpSpecializedILi4ENS5_IJNS4_1CILi2EEENSA_ILi4EEENSA_ILi1EEEEEENS1_35KernelTmaWarpSpecializedCooperativeEEENS5_IJNSA_ILi128EEESH_NSA_ILi64EEEEEENS_6half_tENS5_IJlSD_lEEESK_SL_NS4_8TiledMMAINS4_8MMA_AtomIJNS4_4SM904GMMA26MMA_64x128x16_F32F16F16_SSILNSP_5MajorE0ELSR_0ELNSP_7ScaleInE1ELSS_1EEEEEENS4_6LayoutINS5_IJSB_SD_SD_EEENS5_IJSD_NSA_ILi0EEESX_EEEEENS5_IJNS4_10UnderscoreES10_S10_EEEEENS4_23SM90_TMA_LOAD_MULTICASTENS4_14ComposedLayoutINS4_7SwizzleILi3ELi4ELi3EEENS4_18smem_ptr_flag_bitsILi16EEENSV_INS5_IJNSA_ILi8EEESI_EEENS5_IJSI_SD_EEEEEEEvNS4_8identityES13_S1D_vS1E_EENS_8epilogue10collective6detail29Sm90TmaWarpSpecializedAdapterINS1H_15DefaultEpilogueISK_SL_SL_NS1G_6thread17LinearCombinationISK_Li1EffLNS1L_9ScaleType4KindE0ELNS_15FloatRoundStyleE2ESK_EENS1_15EpilogueDefaultEEEEEvvEEEEvNT_6ParamsE:
[----:B------:R-:W0:Y:S01]  /*0000*/  LDC R1, c[0x0][0x28] ;  /* 0x00000a00ff017b82 */ /* 0x000e220000000800 */
[----:B------:R-:W1:Y:S01]  /*0010*/  S2R R95, SR_TID.X ;  /* 0x00000000005f7919 */ /* 0x000e620000002100 */
[----:B------:R-:W-:Y:S01]  /*0020*/  ELECT P0, URZ, PT ;  /* 0x00000000003f782f */ /* 0x000fe20003800000 */
[----:B------:R-:W-:Y:S01]  /*0030*/  BSSY B0, `(.L_x_0) ;  /* 0x000000f000007945 */ /* 0x000fe20003800000 */
[--C-:B-1----:R-:W-:Y:S02]  /*0040*/  SHF.R.U32.HI R0, RZ, 0x5, R95.reuse ;  /* 0x00000005ff007819 */ /* 0x102fe4000001165f */
[----:B------:R-:W-:-:S03]  /*0050*/  SHF.R.U32.HI R6, RZ, 0x7, R95 ;  /* 0x00000007ff067819 */ /* 0x000fc6000001165f */
[----:B------:R-:W1:Y:S04]  /*0060*/  SHFL.IDX PT, R2, R0, RZ, 0x1f ;  /* 0x00001fff00027589 */ /* 0x000e6800000e0000 */
[----:B------:R2:W3:Y:S01]  /*0070*/  SHFL.IDX PT, R5, R6, RZ, 0x1f ;  /* 0x00001fff06057589 */ /* 0x0004e200000e0000 */
[----:B-1----:R-:W-:-:S13]  /*0080*/  ISETP.NE.OR P0, PT, R2, RZ, !P0 ;  /* 0x000000ff0200720c */ /* 0x002fda0004705670 */
[----:B0-23--:R-:W-:Y:S05]  /*0090*/  @P0 BRA `(.L_x_1) ;  /* 0x0000000000200947 */ /* 0x00dfea0003800000 */
[----:B------:R-:W-:Y:S02]  /*00a0*/  ULDC.64 UR4, c[0x0][0x198] ;  /* 0x0000660000047ab9 */ /* 0x000fe40000000a00 */
[----:B------:R-:W-:Y:S02]  /*00b0*/  UIADD3 UR6, UP0, UR4, 0xf0, URZ ;  /* 0x000000f004067890 */ /* 0x000fe4000ff1e03f */
[----:B------:R-:W-:Y:S02]  /*00c0*/  UIADD3 UR4, UP1, UR4, 0x1f0, URZ ;  /* 0x000001f004047890 */ /* 0x000fe4000ff3e03f */
[----:B------:R-:W-:Y:S02]  /*00d0*/  UIADD3.X UR7, URZ, UR5, URZ, UP0, !UPT ;  /* 0x000000053f077290 */ /* 0x000fe400087fe43f */
[----:B------:R-:W-:-:S07]  /*00e0*/  UIADD3.X UR5, URZ, UR5, URZ, UP1, !UPT ;  /* 0x000000053f057290 */ /* 0x000fce0008ffe43f */
[----:B------:R0:W-:Y:S02]  /*00f0*/  UTMACCTL.PF [UR6] ;  /* 0x00000000060079b9 */ /* 0x0001e40008040000 */
[----:B------:R0:W-:Y:S02]  /*0100*/  UTMACCTL.PF [UR4] ;  /* 0x00000000040079b9 */ /* 0x0001e40008040000 */
[----:B0-----:R-:W-:Y:S01]  /*0110*/  NOP ;  /* 0x0000000000007918 */ /* 0x001fe20000000000 */
.L_x_1:
[----:B------:R-:W-:Y:S05]  /*0120*/  BSYNC B0 ;  /* 0x0000000000007941 */ /* 0x000fea0003800000 */
.L_x_0:
[----:B------:R-:W0:Y:S02]  /*0130*/  SHFL.IDX PT, R3, R0, RZ, 0x1f ;  /* 0x00001fff00037589 */ /* 0x000e2400000e0000 */
[----:B0-----:R-:W-:-:S13]  /*0140*/  ISETP.NE.AND P0, PT, R3, RZ, PT ;  /* 0x000000ff0300720c */ /* 0x001fda0003f05270 */
[----:B------:R-:W-:Y:S05]  /*0150*/  @P0 BRA `(.L_x_2) ;  /* 0x0000000000580947 */ /* 0x000fea0003800000 */
[----:B------:R-:W0:Y:S01]  /*0160*/  S2UR UR8, SR_CgaCtaId ;  /* 0x00000000000879c3 */ /* 0x000e220000008800 */
[----:B------:R-:W-:Y:S01]  /*0170*/  UMOV UR4, 0x400 ;  /* 0x0000040000047882 */ /* 0x000fe20000000000 */
[----:B------:R-:W-:Y:S01]  /*0180*/  UMOV UR5, 0x1 ;  /* 0x0000000100057882 */ /* 0x000fe20000000000 */
[----:B------:R-:W-:Y:S01]  /*0190*/  UMOV UR6, 0xa ;  /* 0x0000000a00067882 */ /* 0x000fe20000000000 */
[----:B------:R-:W-:Y:S01]  /*01a0*/  ELECT P0, URZ, PT ;  /* 0x00000000003f782f */ /* 0x000fe20003800000 */
[----:B------:R-:W-:-:S04]  /*01b0*/  UIADD3 UR6, -UR6, 0x100000, URZ ;  /* 0x0010000006067890 */ /* 0x000fc8000fffe13f */
[----:B------:R-:W-:Y:S02]  /*01c0*/  USHF.L.U32 UR7, UR6, 0xb, URZ ;  /* 0x0000000b06077899 */ /* 0x000fe4000800063f */
[----:B------:R-:W-:Y:S02]  /*01d0*/  USHF.L.U32 UR6, UR6, 0x1, URZ ;  /* 0x0000000106067899 */ /* 0x000fe4000800063f */
[----:B0-----:R-:W-:Y:S02]  /*01e0*/  ULEA UR8, UR8, UR4, 0x18 ;  /* 0x0000000408087291 */ /* 0x001fe4000f8ec03f */
[----:B------:R-:W-:-:S04]  /*01f0*/  UIADD3 UR4, -UR5, 0x100000, URZ ;  /* 0x0010000005047890 */ /* 0x000fc8000fffe13f */
[----:B------:R-:W-:Y:S02]  /*0200*/  USHF.L.U32 UR5, UR4, 0xb, URZ ;  /* 0x0000000b04057899 */ /* 0x000fe4000800063f */
[----:B------:R-:W-:Y:S01]  /*0210*/  USHF.L.U32 UR4, UR4, 0x1, URZ ;  /* 0x0000000104047899 */ /* 0x000fe2000800063f */
[----:B------:R-:W0:Y:S11]  /*0220*/  FENCE.VIEW.ASYNC.S ;  /* 0x00000000000073c6 */ /* 0x000e360000000000 */
[----:B0-----:R0:W1:Y:S01]  /*0230*/  SYNCS.EXCH.64 URZ, [UR8], UR4 ;  /* 0x00000004083f75b2 */ /* 0x0010620008000100 */
[----:B------:R0:W2:Y:S01]  /*0240*/  SYNCS.EXCH.64 URZ, [UR8+0x20], UR6 ;  /* 0x00002006083f75b2 */ /* 0x0000a20008000100 */
[----:B------:R0:W3:Y:S01]  /*0250*/  SYNCS.EXCH.64 URZ, [UR8+0x8], UR4 ;  /* 0x00000804083f75b2 */ /* 0x0000e20008000100 */
[----:B------:R0:W4:Y:S01]  /*0260*/  SYNCS.EXCH.64 URZ, [UR8+0x28], UR6 ;  /* 0x00002806083f75b2 */ /* 0x0001220008000100 */
[----:B------:R0:W0:Y:S01]  /*0270*/  SYNCS.EXCH.64 URZ, [UR8+0x10], UR4 ;  /* 0x00001004083f75b2 */ /* 0x0000220008000100 */
[----:B------:R0:W0:Y:S01]  /*0280*/  SYNCS.EXCH.64 URZ, [UR8+0x30], UR6 ;  /* 0x00003006083f75b2 */ /* 0x0000220008000100 */
[----:B------:R0:W0:Y:S01]  /*0290*/  SYNCS.EXCH.64 URZ, [UR8+0x18], UR4 ;  /* 0x00001804083f75b2 */ /* 0x0000220008000100 */
[----:B------:R0:W0:Y:S01]  /*02a0*/  SYNCS.EXCH.64 URZ, [UR8+0x38], UR6 ;  /* 0x00003806083f75b2 */ /* 0x0000220008000100 */
[----:B------:R-:W-:Y:S01]  /*02b0*/  NOP ;  /* 0x0000000000007918 */ /* 0x000fe20000000000 */
.L_x_2:
[----:B------:R-:W-:Y:S01]  /*02c0*/  SHF.R.S32.HI R4, RZ, 0x1f, R95 ;  /* 0x0000001fff047819 */ /* 0x000fe2000001145f */
[----:B------:R-:W5:Y:S01]  /*02d0*/  SHFL.IDX PT, R0, R0, RZ, 0x1f ;  /* 0x00001fff00007589 */ /* 0x000f6200000e0000 */
[----:B0-----:R-:W0:Y:S01]  /*02e0*/  S2UR UR8, SR_CTAID.X ;  /* 0x00000000000879c3 */ /* 0x001e220000002500 */
[----:B------:R-:W-:Y:S02]  /*02f0*/  ELECT P0, URZ, PT ;  /* 0x00000000003f782f */ /* 0x000fe40003800000 */
[----:B------:R-:W-:Y:S01]  /*0300*/  LEA.HI R4, R4, R95, RZ, 0x7 ;  /* 0x0000005f04047211 */ /* 0x000fe200078f38ff */
[----:B------:R-:W-:Y:S01]  /*0310*/  ULDC UR4, c[0x0][0x150] ;  /* 0x0000540000047ab9 */ /* 0x000fe20000000800 */
[----:B------:R-:W-:Y:S01]  /*0320*/  SHF.R.S32.HI R10, RZ, 0x1f, R3 ;  /* 0x0000001fff0a7819 */ /* 0x000fe20000011403 */
[----:B------:R-:W-:Y:S01]  /*0330*/  NOP ;  /* 0x0000000000007918 */ /* 0x000fe20000000000 */
[----:B------:R-:W-:Y:S01]  /*0340*/  LOP3.LUT R4, R4, 0xffffff80, RZ, 0xc0, !PT ;  /* 0xffffff8004047812 */ /* 0x000fe200078ec0ff */
[----:B------:R-:W-:Y:S01]  /*0350*/  NOP ;  /* 0x0000000000007918 */ /* 0x000fe20000000000 */
[----:B------:R-:W-:Y:S01]  /*0360*/  LEA.HI R10, R10, R3, RZ, 0x2 ;  /* 0x000000030a0a7211 */ /* 0x000fe200078f10ff */
[----:B------:R-:W1:Y:S01]  /*0370*/  LDC R12, c[0x0][0x144] ;  /* 0x00005100ff0c7b82 */ /* 0x000e620000000800 */
[----:B------:R-:W-:Y:S01]  /*0380*/  IMAD.MOV.U32 R22, RZ, RZ, 0x1 ;  /* 0x00000001ff167424 */ /* 0x000fe200078e00ff */
[----:B------:R-:W-:Y:S01]  /*0390*/  ISETP.NE.AND P3, PT, R5, RZ, PT ;  /* 0x000000ff0500720c */ /* 0x000fe20003f65270 */
[----:B------:R-:W-:Y:S01]  /*03a0*/  IMAD.IADD R8, R95, 0x1, -R4 ;  /* 0x000000015f087824 */ /* 0x000fe200078e0a04 */
[----:B------:R-:W-:Y:S01]  /*03b0*/  LOP3.LUT R10, R10, 0x3ffffffc, RZ, 0xc0, !PT ;  /* 0x3ffffffc0a0a7812 */ /* 0x000fe200078ec0ff */
[----:B------:R-:W2:Y:S03]  /*03c0*/  S2R R4, SR_CTAID.Y ;  /* 0x0000000000047919 */ /* 0x000ea60000002600 */
[----:B------:R-:W-:Y:S01]  /*03d0*/  SHF.R.S32.HI R7, RZ, 0x1f, R8 ;  /* 0x0000001fff077819 */ /* 0x000fe20000011408 */
[----:B------:R-:W-:Y:S01]  /*03e0*/  IMAD.IADD R10, R3, 0x1, -R10 ;  /* 0x00000001030a7824 */ /* 0x000fe200078e0a0a */
[----:B------:R-:W3:Y:S02]  /*03f0*/  LDC R14, c[0x0][0x140] ;  /* 0x00005000ff0e7b82 */ /* 0x000ee40000000800 */
[----:B------:R-:W-:-:S02]  /*0400*/  LEA.HI R7, R7, R8, RZ, 0x3 ;  /* 0x0000000807077211 */ /* 0x000fc400078f18ff */
[----:B-----5:R-:W-:Y:S02]  /*0410*/  ISETP.NE.OR P0, PT, R0, RZ, !P0 ;  /* 0x000000ff0000720c */ /* 0x020fe40004705670 */
[--C-:B------:R-:W-:Y:S02]  /*0420*/  SHF.R.S32.HI R0, RZ, 0x3, R7.reuse ;  /* 0x00000003ff007819 */ /* 0x100fe40000011407 */
[----:B------:R-:W-:Y:S02]  /*0430*/  SHF.R.S32.HI R7, RZ, 0x1f, R7 ;  /* 0x0000001fff077819 */ /* 0x000fe40000011407 */
[----:B0-----:R-:W-:Y:S02]  /*0440*/  I2FP.F32.U32 R9, UR8 ;  /* 0x0000000800097c45 */ /* 0x001fe40008201000 */
[----:B------:R-:W-:-:S03]  /*0450*/  LEA.HI R7, R7, R0, RZ, 0x2 ;  /* 0x0000000007077211 */ /* 0x000fc600078f10ff */
[----:B------:R-:W-:Y:S01]  /*0460*/  FMUL R9, R9, UR4 ;  /* 0x0000000409097c20 */ /* 0x000fe20008400000 */
[----:B------:R-:W-:Y:S01]  /*0470*/  LOP3.LUT R7, R7, 0xfffffffc, RZ, 0xc0, !PT ;  /* 0xfffffffc07077812 */ /* 0x000fe200078ec0ff */
[----:B------:R-:W-:Y:S01]  /*0480*/  VOTEU.ALL UP0, P0 ;  /* 0x00000000003f7886 */ /* 0x000fe20000000000 */
[----:B------:R-:W-:Y:S01]  /*0490*/  ULDC UR4, c[0x0][0x154] ;  /* 0x0000550000047ab9 */ /* 0x000fe20000000800 */
[----:B------:R-:W-:Y:S02]  /*04a0*/  VOTEU.ALL UP1, P0 ;  /* 0x00000000003f7886 */ /* 0x000fe40000020000 */
[----:B------:R-:W0:Y:S01]  /*04b0*/  F2I.U32.TRUNC.NTZ R9, R9 ;  /* 0x0000000900097305 */ /* 0x000e22000020f000 */
[----:B------:R-:W-:Y:S01]  /*04c0*/  IMAD.IADD R7, R0, 0x1, -R7 ;  /* 0x0000000100077824 */ /* 0x000fe200078e0a07 */
[----:B------:R-:W5:Y:S01]  /*04d0*/  @!UP0 S2UR UR7, SR_CgaCtaId ;  /* 0x00000000000789c3 */ /* 0x000f620000008800 */
[----:B------:R-:W-:Y:S01]  /*04e0*/  @!UP0 UMOV UR6, 0x400 ;  /* 0x0000040000068882 */ /* 0x000fe20000000000 */
[----:B---3--:R-:W-:Y:S01]  /*04f0*/  ISETP.EQ.U32.AND P2, PT, R14, 0x1, PT ;  /* 0x000000010e00780c */ /* 0x008fe20003f42070 */
[----:B------:R-:W-:Y:S01]  /*0500*/  IMAD R10, R10, 0x4, R7 ;  /* 0x000000040a0a7824 */ /* 0x000fe200078e0207 */
[----:B--2---:R-:W-:-:S03]  /*0510*/  I2FP.F32.U32 R3, R4 ;  /* 0x0000000400037245 */ /* 0x004fc60000201000 */
[C---:B------:R-:W-:Y:S01]  /*0520*/  IMAD.SHL.U32 R19, R10.reuse, 0x4, RZ ;  /* 0x000000040a137824 */ /* 0x040fe200078e00ff */
[----:B------:R-:W-:Y:S01]  /*0530*/  LEA.HI R0, R10, R10, RZ, 0x1 ;  /* 0x0000000a0a007211 */ /* 0x000fe200078f08ff */
[----:B------:R-:W-:Y:S01]  /*0540*/  FMUL R13, R3, UR4 ;  /* 0x00000004030d7c20 */ /* 0x000fe20008400000 */
[----:B------:R-:W2:Y:S01]  /*0550*/  LDC R7, c[0x0][0x148] ;  /* 0x00005200ff077b82 */ /* 0x000ea20000000800 */
[----:B------:R-:W-:Y:S01]  /*0560*/  UMOV UR4, 0x20 ;  /* 0x0000002000047882 */ /* 0x000fe20000000000 */
[----:B------:R-:W-:Y:S01]  /*0570*/  LOP3.LUT R11, R0, 0xfffffffe, RZ, 0xc0, !PT ;  /* 0xfffffffe000b7812 */ /* 0x000fe200078ec0ff */
[----:B0-----:R-:W-:Y:S01]  /*0580*/  IMAD.MOV R15, RZ, RZ, -R9 ;  /* 0x000000ffff0f7224 */ /* 0x001fe200078e0a09 */
[----:B------:R-:W-:Y:S01]  /*0590*/  SHF.R.S32.HI R9, RZ, 0x1f, R2 ;  /* 0x0000001fff097819 */ /* 0x000fe20000011402 */
[----:B------:R-:W0:Y:S01]  /*05a0*/  F2I.U32.TRUNC.NTZ R13, R13 ;  /* 0x0000000d000d7305 */ /* 0x000e22000020f000 */
[----:B------:R-:W-:Y:S01]  /*05b0*/  LOP3.LUT R19, R10, 0xc, R19, 0x78, !PT ;  /* 0x0000000c0a137812 */ /* 0x000fe200078e7813 */
[----:B-1----:R-:W-:Y:S01]  /*05c0*/  IMAD R3, R12, R15, UR8 ;  /* 0x000000080c037e24 */ /* 0x002fe2000f8e020f */
[----:B------:R-:W-:Y:S01]  /*05d0*/  LEA.HI R9, R9, R2, RZ, 0x2 ;  /* 0x0000000209097211 */ /* 0x000fe200078f10ff */
[----:B------:R-:W-:Y:S01]  /*05e0*/  IMAD.IADD R0, R10, 0x1, -R11 ;  /* 0x000000010a007824 */ /* 0x000fe200078e0a0b */
[----:B------:R-:W-:-:S04]  /*05f0*/  @!UP0 UIADD3 UR4, -UR4, 0x100000, URZ ;  /* 0x0010000004048890 */ /* 0x000fc8000fffe13f */
[----:B------:R-:W-:Y:S02]  /*0600*/  @!UP0 USHF.L.U32 UR5, UR4, 0xb, URZ ;  /* 0x0000000b04058899 */ /* 0x000fe4000800063f */
[----:B------:R-:W-:Y:S01]  /*0610*/  @!UP0 USHF.L.U32 UR4, UR4, 0x1, URZ ;  /* 0x0000000104048899 */ /* 0x000fe2000800063f */
[----:B------:R-:W-:Y:S01]  /*0620*/  VIADD R10, R5, 0xffffffff ;  /* 0xffffffff050a7836 */ /* 0x000fe20000000000 */
[----:B------:R-:W-:Y:S02]  /*0630*/  LOP3.LUT R9, R9, 0xfffffffc, RZ, 0xc0, !PT ;  /* 0xfffffffc09097812 */ /* 0x000fe400078ec0ff */
[----:B------:R-:W-:Y:S01]  /*0640*/  ISETP.NE.AND P4, PT, R0, R3, PT ;  /* 0x000000030000720c */ /* 0x000fe20003f85270 */
[----:B-----5:R-:W-:Y:S01]  /*0650*/  @!UP0 ULEA UR6, UR7, UR6, 0x18 ;  /* 0x0000000607068291 */ /* 0x020fe2000f8ec03f */
[----:B------:R-:W-:Y:S01]  /*0660*/  ISETP.GE.U32.AND P6, PT, R10, 0x2, PT ;  /* 0x000000020a00780c */ /* 0x000fe20003fc6070 */
[----:B------:R-:W-:Y:S01]  /*0670*/  IMAD.IADD R0, R2, 0x1, -R9 ;  /* 0x0000000102007824 */ /* 0x000fe200078e0a09 */
[----:B------:R-:W-:Y:S01]  /*0680*/  VOTEU.ALL UP0, P0 ;  /* 0x00000000003f7886 */ /* 0x000fe20000000000 */
[----:B------:R-:W-:Y:S01]  /*0690*/  LOP3.LUT P0, RZ, R8, 0x7, RZ, 0xc0, !PT ;  /* 0x0000000708ff7812 */ /* 0x000fe2000780c0ff */
[----:B0-----:R-:W-:Y:S01]  /*06a0*/  IMAD.MOV R20, RZ, RZ, -R13 ;  /* 0x000000ffff147224 */ /* 0x001fe200078e0a0d */
[----:B------:R-:W-:-:S02]  /*06b0*/  LOP3.LUT R11, R95, 0x7f, RZ, 0xc0, !PT ;  /* 0x0000007f5f0b7812 */ /* 0x000fc400078ec0ff */
[C---:B------:R-:W-:Y:S01]  /*06c0*/  ISETP.NE.AND P1, PT, R0.reuse, 0x3, PT ;  /* 0x000000030000780c */ /* 0x040fe20003f25270 */
[----:B--2---:R-:W-:Y:S01]  /*06d0*/  IMAD R9, R7, R20, R4 ;  /* 0x0000001407097224 */ /* 0x004fe200078e0204 */
[C---:B------:R-:W-:Y:S02]  /*06e0*/  ISETP.LT.U32.AND P0, PT, R19.reuse, 0x8, !P0 ;  /* 0x000000081300780c */ /* 0x040fe40004701070 */
[----:B------:R-:W-:Y:S01]  /*06f0*/  @P4 LEA.HI R2, R19, R19, RZ, 0x1 ;  /* 0x0000001313024211 */ /* 0x000fe200078f08ff */
[----:B------:R-:W0:Y:S02]  /*0700*/  FENCE.VIEW.ASYNC.S ;  /* 0x00000000000073c6 */ /* 0x000e240000000000 */
[----:B0-----:R0:W1:Y:S01]  /*0710*/  @!UP0 SYNCS.EXCH.64 URZ, [UR6+0x50], UR4 ;  /* 0x00005004063f85b2 */ /* 0x0010620008000100 */
[----:B------:R-:W-:Y:S02]  /*0720*/  ISETP.EQ.OR P1, PT, R0, RZ, !P1 ;  /* 0x000000ff0000720c */ /* 0x000fe40004f22670 */
[----:B------:R-:W-:-:S02]  /*0730*/  @P4 SHF.R.S32.HI R2, RZ, 0x1, R2 ;  /* 0x00000001ff024819 */ /* 0x000fc40000011402 */
[----:B------:R-:W-:Y:S02]  /*0740*/  ISETP.EQ.AND P1, PT, R5, RZ, P1 ;  /* 0x000000ff0500720c */ /* 0x000fe40000f22270 */
[----:B------:R-:W-:Y:S02]  /*0750*/  @P4 ISETP.NE.AND P5, PT, R2, R9, PT ;  /* 0x000000090200420c */ /* 0x000fe40003fa5270 */
[----:B------:R-:W-:Y:S02]  /*0760*/  SEL R9, RZ, 0x1, !P0 ;  /* 0x00000001ff097807 */ /* 0x000fe40004000000 */
[----:B------:R-:W-:Y:S02]  /*0770*/  @P4 SEL R22, RZ, 0x1, P5 ;  /* 0x00000001ff164807 */ /* 0x000fe40002800000 */
[----:B------:R-:W-:Y:S02]  /*0780*/  SEL R18, RZ, 0x1, !P1 ;  /* 0x00000001ff127807 */ /* 0x000fe40004800000 */
[----:B------:R-:W-:Y:S01]  /*0790*/  LOP3.LUT R22, R22, R9, RZ, 0xc0, !PT ;  /* 0x0000000916167212 */ /* 0x000fe200078ec0ff */
[----:B------:R0:W2:Y:S01]  /*07a0*/  @!UP1 SYNCS.EXCH.64 URZ, [UR6+0x58], UR4 ;  /* 0x00005804063f95b2 */ /* 0x0000a20008000100 */
[----:B------:R-:W-:Y:S01]  /*07b0*/  SEL R18, R18, 0x2, P6 ;  /* 0x0000000212127807 */ /* 0x000fe20003000000 */
[----:B------:R-:W-:Y:S01]  /*07c0*/  NOP ;  /* 0x0000000000007918 */ /* 0x000fe20000000000 */
[----:B------:R-:W-:Y:S05]  /*07d0*/  @!P2 BRA `(.L_x_3) ;  /* 0x000000000008a947 */ /* 0x000fea0003800000 */
[----:B-12-4-:R-:W-:Y:S01]  /*07e0*/  UCGABAR_ARV ;  /* 0x00000000000079c7 */ /* 0x016fe20008000000 */
[----:B------:R-:W-:Y:S05]  /*07f0*/  BRA `(.L_x_4) ;  /* 0x0000000000047947 */ /* 0x000fea0003800000 */
.L_x_3:
[----:B-12-4-:R-:W-:Y:S01]  /*0800*/  NOP ;  /* 0x0000000000007918 */ /* 0x016fe20000000000 */
.L_x_4:
[----:B------:R-:W1:Y:S01]  /*0810*/  LDC R2, c[0x0][0x65c] ;  /* 0x00019700ff027b82 */ /* 0x000e620000000800 */
[----:B------:R-:W-:Y:S02]  /*0820*/  IMAD.U32 R8, RZ, RZ, UR8 ;  /* 0x00000008ff087e24 */ /* 0x000fe4000f8e00ff */
[----:B------:R-:W-:Y:S01]  /*0830*/  IMAD.MOV.U32 R9, RZ, RZ, RZ ;  /* 0x000000ffff097224 */ /* 0x000fe200078e00ff */
[----:B-1----:R-:W-:-:S04]  /*0840*/  ISETP.NE.AND P1, PT, R2, 0x1, PT ;  /* 0x000000010200780c */ /* 0x002fc80003f25270 */
[----:B------:R-:W-:-:S09]  /*0850*/  P2R R5, PR, RZ, 0x2 ;  /* 0x00000002ff057803 */ /* 0x000fd20000000000 */
[----:B------:R-:W1:Y:S01]  /*0860*/  @P1 LDC R17, c[0x0][0x10] ;  /* 0x00000400ff111b82 */ /* 0x000e620000000800 */
[----:B------:R-:W-:Y:S02]  /*0870*/  @P1 IMAD.MOV.U32 R5, RZ, RZ, RZ ;  /* 0x000000ffff051224 */ /* 0x000fe400078e00ff */
[----:B------:R-:W-:-:S05]  /*0880*/  @P1 IMAD.MOV.U32 R15, RZ, RZ, RZ ;  /* 0x000000ffff0f1224 */ /* 0x000fca00078e00ff */
[----:B------:R-:W2:Y:S01]  /*0890*/  @!P1 LDC R13, c[0x0][0xc] ;  /* 0x00000300ff0d9b82 */ /* 0x000ea20000000800 */
[----:B0-----:R-:W-:Y:S01]  /*08a0*/  ULDC UR4, c[0x0][0xc] ;  /* 0x0000030000047ab9 */ /* 0x001fe20000000800 */
[----:B------:R-:W-:Y:S01]  /*08b0*/  ULDC UR5, c[0x0][0x10] ;  /* 0x0000040000057ab9 */ /* 0x000fe20000000800 */
[----:B------:R-:W-:Y:S01]  /*08c0*/  ULDC UR6, c[0x0][0x14] ;  /* 0x0000050000067ab9 */ /* 0x000fe20000000800 */
[----:B------:R-:W-:-:S04]  /*08d0*/  UIMAD.WIDE.U32 UR4, UR4, UR5, URZ ;  /* 0x00000005040472a5 */ /* 0x000fc8000f8e003f */
[----:B------:R-:W-:Y:S02]  /*08e0*/  UIMAD.WIDE.U32 UR36, UR4, UR6, URZ ;  /* 0x00000006042472a5 */ /* 0x000fe4000f8e003f */
[----:B------:R-:W-:-:S04]  /*08f0*/  UIMAD UR42, UR5, UR6, URZ ;  /* 0x00000006052a72a4 */ /* 0x000fc8000f8e023f */
[----:B------:R-:W-:Y:S01]  /*0900*/  UIADD3 UR42, UR37, UR42, URZ ;  /* 0x0000002a252a7290 */ /* 0x000fe2000fffe03f */
[----:B-1----:R-:W-:-:S04]  /*0910*/  @P1 IMAD.WIDE.U32 R16, R17, UR8, R4 ;  /* 0x0000000811101c25 */ /* 0x002fc8000f8e0004 */
[----:B------:R-:W-:Y:S02]  /*0920*/  @P1 IMAD.IADD R17, R17, 0x1, R15 ;  /* 0x0000000111111824 */ /* 0x000fe400078e020f */
[----:B--2---:R-:W-:-:S04]  /*0930*/  @!P1 IMAD.WIDE.U32 R8, R4, R13, R8 ;  /* 0x0000000d04089225 */ /* 0x004fc800078e0008 */
[----:B------:R-:W-:Y:S02]  /*0940*/  @!P1 IMAD.MOV.U32 R16, RZ, RZ, R8 ;  /* 0x000000ffff109224 */ /* 0x000fe400078e0008 */
[----:B------:R-:W-:Y:S01]  /*0950*/  @!P1 IMAD.MOV.U32 R17, RZ, RZ, R9 ;  /* 0x000000ffff119224 */ /* 0x000fe200078e0009 */
[----:B------:R-:W-:Y:S06]  /*0960*/  @!P2 BRA `(.L_x_5) ;  /* 0x00000000000ca947 */ /* 0x000fec0003800000 */
[----:B------:R-:W-:Y:S01]  /*0970*/  UCGABAR_WAIT ;  /* 0x0000000000007dc7 */ /* 0x000fe20008000000 */
[----:B------:R-:W-:Y:S01]  /*0980*/  CCTL.IVALL ;  /* 0x00000000ff00798f */ /* 0x000fe20002000000 */
[----:B------:R-:W-:Y:S05]  /*0990*/  BRA `(.L_x_6) ;  /* 0x0000000000047947 */ /* 0x000fea0003800000 */
.L_x_5:
[----:B------:R-:W-:Y:S06]  /*09a0*/  BAR.SYNC.DEFER_BLOCKING 0x0 ;  /* 0x0000000000007b1d */ /* 0x000fec0000010000 */
.L_x_6:
[----:B------:R-:W-:Y:S05]  /*09b0*/  @!P3 BRA `(.L_x_7) ;  /* 0x0000005c0098b947 */ /* 0x000fea0003800000 */
[----:B------:R-:W-:-:S13]  /*09c0*/  ISETP.GT.U32.AND P0, PT, R10, 0x1, PT ;  /* 0x000000010a00780c */ /* 0x000fda0003f04070 */
[----:B------:R-:W-:Y:S05]  /*09d0*/  @P0 EXIT ;  /* 0x000000000000094d */ /* 0x000fea0003800000 */
[----:B------:R-:W-:Y:S01]  /*09e0*/  ULDC.64 UR4, c[0x0][0x650] ;  /* 0x0001940000047ab9 */ /* 0x000fe20000000a00 */
[----:B------:R-:W-:Y:S01]  /*09f0*/  PRMT R0, RZ, 0x7610, R0 ;  /* 0x00007610ff007816 */ /* 0x000fe20000000000 */
[----:B------:R-:W-:Y:S01]  /*0a00*/  IMAD.MOV.U32 R103, RZ, RZ, -0x1 ;  /* 0xffffffffff677424 */ /* 0x000fe200078e00ff */
[----:B------:R-:W-:Y:S01]  /*0a10*/  ISETP.GE.U32.AND P0, PT, R16, UR4, PT ;  /* 0x0000000410007c0c */ /* 0x000fe2000bf06070 */
[----:B------:R-:W-:Y:S02]  /*0a20*/  IMAD.MOV.U32 R100, RZ, RZ, -0x1 ;  /* 0xffffffffff647424 */ /* 0x000fe400078e00ff */
[----:B------:R-:W-:Y:S01]  /*0a30*/  IMAD.MOV.U32 R101, RZ, RZ, -0x1 ;  /* 0xffffffffff657424 */ /* 0x000fe200078e00ff */
[----:B------:R-:W-:-:S13]  /*0a40*/  ISETP.GE.U32.AND.EX P0, PT, R17, UR5, PT, P0 ;  /* 0x0000000511007c0c */ /* 0x000fda000bf06100 */
[----:B------:R-:W-:Y:S05]  /*0a50*/  @P0 BRA `(.L_x_8) ;  /* 0x0000000400280947 */ /* 0x000fea0003800000 */
[----:B------:R-:W0:Y:S01]  /*0a60*/  LDC.64 R24, c[0x0][0x628] ;  /* 0x00018a00ff187b82 */ /* 0x000e220000000a00 */
[----:B------:R-:W-:Y:S02]  /*0a70*/  IMAD.MOV.U32 R8, RZ, RZ, R16 ;  /* 0x000000ffff087224 */ /* 0x000fe400078e0010 */
[----:B------:R-:W-:-:S05]  /*0a80*/  IMAD.MOV.U32 R9, RZ, RZ, R17 ;  /* 0x000000ffff097224 */ /* 0x000fca00078e0011 */
[----:B------:R-:W1:Y:S08]  /*0a90*/  LDC R0, c[0x0][0x630] ;  /* 0x00018c00ff007b82 */ /* 0x000e700000000800 */
[----:B------:R-:W2:Y:S01]  /*0aa0*/  LDC.64 R26, c[0x0][0x620] ;  /* 0x00018800ff1a7b82 */ /* 0x000ea20000000a00 */
[----:B0-----:R-:W-:-:S04]  /*0ab0*/  ISETP.NE.U32.AND P0, PT, R24, RZ, PT ;  /* 0x000000ff1800720c */ /* 0x001fc80003f05070 */
[----:B------:R-:W-:-:S13]  /*0ac0*/  ISETP.NE.AND.EX P0, PT, R25, RZ, PT, P0 ;  /* 0x000000ff1900720c */ /* 0x000fda0003f05300 */
[----:B-12---:R-:W-:Y:S05]  /*0ad0*/  @!P0 BRA `(.L_x_9) ;  /* 0x0000000000288947 */ /* 0x006fea0003800000 */
[----:B------:R-:W0:Y:S02]  /*0ae0*/  LDC R15, c[0x0][0x634] ;  /* 0x00018d00ff0f7b82 */ /* 0x000e240000000800 */
[----:B0-----:R-:W-:-:S05]  /*0af0*/  IADD3 R15, P0, R16, R15, RZ ;  /* 0x0000000f100f7210 */ /* 0x001fca0007f1e0ff */
[----:B------:R-:W-:-:S04]  /*0b00*/  IMAD.X R21, RZ, RZ, R17, P0 ;  /* 0x000000ffff157224 */ /* 0x000fc800000e0611 */
[----:B------:R-:W-:-:S04]  /*0b10*/  IMAD.WIDE.U32 R8, R21, R24, RZ ;  /* 0x0000001815087225 */ /* 0x000fc800078e00ff */
[----:B------:R-:W-:-:S04]  /*0b20*/  IMAD.WIDE.U32 R12, P0, R15, R25, R8 ;  /* 0x000000190f0c7225 */ /* 0x000fc80007800008 */
[----:B------:R-:W-:-:S04]  /*0b30*/  IMAD.WIDE.U32 R8, R15, R24, RZ ;  /* 0x000000180f087225 */ /* 0x000fc800078e00ff */
[----:B------:R-:W-:Y:S01]  /*0b40*/  IMAD.X R15, RZ, RZ, RZ, P0 ;  /* 0x000000ffff0f7224 */ /* 0x000fe200000e06ff */
[----:B------:R-:W-:Y:S01]  /*0b50*/  IADD3 RZ, P0, R9, R12, RZ ;  /* 0x0000000c09ff7210 */ /* 0x000fe20007f1e0ff */
[----:B------:R-:W-:-:S04]  /*0b60*/  IMAD.MOV.U32 R14, RZ, RZ, R13 ;  /* 0x000000ffff0e7224 */ /* 0x000fc800078e000d */
[----:B------:R-:W-:-:S08]  /*0b70*/  IMAD.WIDE.U32.X R8, R21, R25, R14, P0 ;  /* 0x0000001915087225 */ /* 0x000fd000000e040e */
.L_x_9:
[----:B------:R-:W0:Y:S01]  /*0b80*/  LDC.64 R28, c[0x0][0x640] ;  /* 0x00019000ff1c7b82 */ /* 0x000e220000000a00 */
[--C-:B------:R-:W-:Y:S01]  /*0b90*/  SHF.R.U64 R101, R8, R0, R9.reuse ;  /* 0x0000000008657219 */ /* 0x100fe20000001209 */
[----:B------:R-:W-:Y:S01]  /*0ba0*/  IMAD R20, R7, R20, R4 ;  /* 0x0000001407147224 */ /* 0x000fe200078e0204 */
[----:B------:R-:W-:Y:S02]  /*0bb0*/  SHF.R.U32.HI R0, RZ, R0, R9 ;  /* 0x00000000ff007219 */ /* 0x000fe40000011609 */
[----:B------:R-:W-:-:S03]  /*0bc0*/  IADD3 R5, P0, RZ, -R101, RZ ;  /* 0x80000065ff057210 */ /* 0x000fc60007f1e0ff */
[----:B------:R-:W1:Y:S02]  /*0bd0*/  LDC R12, c[0x0][0x618] ;  /* 0x00018600ff0c7b82 */ /* 0x000e640000000800 */
[----:B------:R-:W-:-:S04]  /*0be0*/  IMAD.X R9, RZ, RZ, ~R0, P0 ;  /* 0x000000ffff097224 */ /* 0x000fc800000e0e00 */
[-C--:B------:R-:W-:Y:S02]  /*0bf0*/  IMAD R0, R9, R26.reuse, RZ ;  /* 0x0000001a09007224 */ /* 0x080fe400078e02ff */
[----:B------:R-:W2:Y:S01]  /*0c00*/  LDC R14, c[0x0][0x608] ;  /* 0x00018200ff0e7b82 */ /* 0x000ea20000000800 */
[----:B------:R-:W-:-:S04]  /*0c10*/  IMAD.WIDE.U32 R8, R5, R26, R16 ;  /* 0x0000001a05087225 */ /* 0x000fc800078e0010 */
[----:B------:R-:W-:Y:S02]  /*0c20*/  IMAD R5, R5, R27, R0 ;  /* 0x0000001b05057224 */ /* 0x000fe400078e0200 */
[----:B------:R-:W-:Y:S01]  /*0c30*/  IMAD.MOV.U32 R27, RZ, RZ, 0x1 ;  /* 0x00000001ff1b7424 */ /* 0x000fe200078e00ff */
[----:B------:R-:W3:Y:S01]  /*0c40*/  LDC R24, c[0x0][0x658] ;  /* 0x00019600ff187b82 */ /* 0x000ee20000000800 */
[----:B------:R-:W-:Y:S01]  /*0c50*/  IMAD.IADD R5, R9, 0x1, R5 ;  /* 0x0000000109057824 */ /* 0x000fe200078e0205 */
[----:B0-----:R-:W-:Y:S01]  /*0c60*/  ISETP.NE.U32.AND P0, PT, R28, RZ, PT ;  /* 0x000000ff1c00720c */ /* 0x001fe20003f05070 */
[----:B------:R-:W-:-:S03]  /*0c70*/  IMAD.MOV.U32 R9, RZ, RZ, -0x1 ;  /* 0xffffffffff097424 */ /* 0x000fc600078e00ff */
[----:B------:R-:W-:Y:S02]  /*0c80*/  ISETP.NE.AND.EX P0, PT, R29, RZ, PT, P0 ;  /* 0x000000ff1d00720c */ /* 0x000fe40003f05300 */
[----:B------:R-:W0:Y:S01]  /*0c90*/  LDC R21, c[0x0][0x600] ;  /* 0x00018000ff157b82 */ /* 0x000e220000000800 */
[-CC-:B-1----:R-:W-:Y:S02]  /*0ca0*/  SHF.R.U64 R10, R8, R12.reuse, R5.reuse ;  /* 0x0000000c080a7219 */ /* 0x182fe40000001205 */
[----:B------:R-:W-:-:S05]  /*0cb0*/  SHF.R.U32.HI R5, RZ, R12, R5 ;  /* 0x0000000cff057219 */ /* 0x000fca0000011605 */
[----:B------:R-:W1:Y:S01]  /*0cc0*/  LDC R23, c[0x0][0x648] ;  /* 0x00019200ff177b82 */ /* 0x000e620000000800 */
[-CC-:B--2---:R-:W-:Y:S02]  /*0cd0*/  SHF.R.U64 R30, R10, R14.reuse, R5.reuse ;  /* 0x0000000e0a1e7219 */ /* 0x184fe40000001205 */
[----:B------:R-:W-:-:S05]  /*0ce0*/  SHF.R.U32.HI R5, RZ, R14, R5 ;  /* 0x0000000eff057219 */ /* 0x000fca0000011605 */
[----:B------:R-:W2:Y:S01]  /*0cf0*/  LDC R25, c[0x0][0x638] ;  /* 0x00018e00ff197b82 */ /* 0x000ea20000000800 */
[-CC-:B---3--:R-:W-:Y:S02]  /*0d00*/  SHF.R.U64 R14, R30, R24.reuse, R5.reuse ;  /* 0x000000181e0e7219 */ /* 0x188fe40000001205 */
[-C--:B------:R-:W-:Y:S02]  /*0d10*/  SHF.L.U32 R0, R9, R24.reuse, RZ ;  /* 0x0000001809007219 */ /* 0x080fe400000006ff */
[----:B------:R-:W-:Y:S01]  /*0d20*/  SHF.R.U32.HI R5, RZ, R24, R5 ;  /* 0x00000018ff057219 */ /* 0x000fe20000011605 */
[----:B------:R-:W-:Y:S01]  /*0d30*/  IMAD.MOV.U32 R4, RZ, RZ, R14 ;  /* 0x000000ffff047224 */ /* 0x000fe200078e000e */
[----:B------:R-:W-:Y:S01]  /*0d40*/  LOP3.LUT R7, RZ, R0, RZ, 0x33, !PT ;  /* 0x00000000ff077212 */ /* 0x000fe200078e33ff */
[----:B------:R-:W3:Y:S01]  /*0d50*/  LDC R26, c[0x0][0x610] ;  /* 0x00018400ff1a7b82 */ /* 0x000ee20000000800 */
[----:B------:R-:W-:Y:S05]  /*0d60*/  @!P0 BRA `(.L_x_10) ;  /* 0x0000000000288947 */ /* 0x000fea0003800000 */
[----:B------:R-:W4:Y:S02]  /*0d70*/  LDC R13, c[0x0][0x64c] ;  /* 0x00019300ff0d7b82 */ /* 0x000f240000000800 */
[----:B----4-:R-:W-:-:S05]  /*0d80*/  IADD3 R13, P0, R14, R13, RZ ;  /* 0x0000000d0e0d7210 */ /* 0x010fca0007f1e0ff */
        /* <DEDUP_REMOVED lines=8> */
.L_x_10:
[----:B-1----:R-:W-:Y:S01]  /*0e10*/  SHF.R.U64 R4, R4, R23, R5 ;  /* 0x0000001704047219 */ /* 0x002fe20000001205 */
[----:B0-----:R-:W-:Y:S01]  /*0e20*/  VIADD R5, R21, 0xffffffff ;  /* 0xffffffff15057836 */ /* 0x001fe20000000000 */
[----:B------:R-:W-:Y:S02]  /*0e30*/  SHF.L.U32 R0, R27, R24, RZ ;  /* 0x000000181b007219 */ /* 0x000fe400000006ff */
[----:B------:R-:W-:Y:S01]  /*0e40*/  LOP3.LUT R7, R30, R7, RZ, 0xc0, !PT ;  /* 0x000000071e077212 */ /* 0x000fe200078ec0ff */
[----:B------:R-:W-:Y:S01]  /*0e50*/  IMAD.MOV R8, RZ, RZ, -R4 ;  /* 0x000000ffff087224 */ /* 0x000fe200078e0a04 */
[----:B------:R-:W-:Y:S02]  /*0e60*/  SEL R3, R3, R20, !P1 ;  /* 0x0000001403037207 */ /* 0x000fe40004800000 */
[----:B------:R-:W-:Y:S01]  /*0e70*/  LOP3.LUT R5, R10, R5, RZ, 0xc0, !PT ;  /* 0x000000050a057212 */ /* 0x000fe200078ec0ff */
[----:B------:R-:W-:Y:S02]  /*0e80*/  IMAD R4, R0, R4, R7 ;  /* 0x0000000400047224 */ /* 0x000fe400078e0207 */
[----:B--2---:R-:W-:-:S02]  /*0e90*/  IMAD R0, R8, R25, R14 ;  /* 0x0000001908007224 */ /* 0x004fc400078e020e */
[----:B---3--:R-:W-:Y:S02]  /*0ea0*/  IMAD R3, R4, R26, R3 ;  /* 0x0000001a04037224 */ /* 0x008fe400078e0203 */
[----:B------:R-:W-:Y:S02]  /*0eb0*/  IMAD.MOV.U32 R7, RZ, RZ, 0x1 ;  /* 0x00000001ff077424 */ /* 0x000fe400078e00ff */
[----:B------:R-:W-:-:S03]  /*0ec0*/  IMAD R4, R0, R21, R5 ;  /* 0x0000001500047224 */ /* 0x000fc600078e0205 */
[----:B------:R-:W-:Y:S02]  /*0ed0*/  PRMT R0, R7, 0x7610, R0 ;  /* 0x0000761007007816 */ /* 0x000fe40000000000 */
[----:B------:R-:W-:Y:S02]  /*0ee0*/  SEL R100, R4, R3, !P1 ;  /* 0x0000000304647207 */ /* 0x000fe40004800000 */
[----:B------:R-:W-:-:S07]  /*0ef0*/  SEL R103, R3, R4, !P1 ;  /* 0x0000000403677207 */ /* 0x000fce0004800000 */
.L_x_8:
[----:B------:R-:W-:-:S08]  /*0f00*/  NOP ;  /* 0x0000000000007918 */ /* 0x000fd00000000000 */
[----:B------:R-:W0:Y:S02]  /*0f10*/  USETMAXREG.TRY_ALLOC.CTAPOOL UP0, 0xe8 ;  /* 0x000000e8000079c8 */ /* 0x000e240008000600 */
[----:B0-----:R-:W-:-:S13]  /*0f20*/  PLOP3.LUT P0, PT, PT, PT, UP0, 0x80, 0x0 ;  /* 0x000000000000781c */ /* 0x001fda0003f0f008 */
[----:B------:R-:W-:Y:S05]  /*0f30*/  @!P0 BRA `(.L_x_8) ;  /* 0xfffffffc00f08947 */ /* 0x000fea000383ffff */
[----:B------:R-:W-:Y:S01]  /*0f40*/  ULDC.64 UR4, c[0x0][0x598] ;  /* 0x0001660000047ab9 */ /* 0x000fe20000000a00 */
[----:B------:R-:W-:Y:S01]  /*0f50*/  ULDC.64 UR38, c[0x0][0x208] ;  /* 0x0000820000267ab9 */ /* 0x000fe20000000a00 */
[----:B------:R-:W-:-:S04]  /*0f60*/  ISETP.NE.U32.AND P0, PT, RZ, UR4, PT ;  /* 0x00000004ff007c0c */ /* 0x000fc8000bf05070 */
[----:B------:R-:W-:-:S13]  /*0f70*/  ISETP.NE.AND.EX P0, PT, RZ, UR5, PT, P0 ;  /* 0x00000005ff007c0c */ /* 0x000fda000bf05300 */
[----:B------:R-:W-:Y:S05]  /*0f80*/  @!P0 BRA `(.L_x_11) ;  /* 0x00000000001c8947 */ /* 0x000fea0003800000 */
[----:B------:R-:W0:Y:S02]  /*0f90*/  LDC.64 R4, c[0x0][0x598] ;  /* 0x00016600ff047b82 */ /* 0x000e240000000a00 */
[----:B0-----:R-:W2:Y:S02]  /*0fa0*/  LDG.E.64 R4, desc[UR38][R4.64] ;  /* 0x0000002604047981 */ /* 0x001ea4000c1e1b00 */
[----:B--2---:R-:W-:-:S04]  /*0fb0*/  ISETP.NE.U32.AND P0, PT, R4, RZ, PT ;  /* 0x000000ff0400720c */ /* 0x004fc80003f05070 */
[----:B------:R-:W-:-:S13]  /*0fc0*/  ISETP.NE.AND.EX P0, PT, R5, RZ, PT, P0 ;  /* 0x000000ff0500720c */ /* 0x000fda0003f05300 */
[----:B------:R-:W-:Y:S05]  /*0fd0*/  @!P0 BRA `(.L_x_11) ;  /* 0x0000000000088947 */ /* 0x000fea0003800000 */
[----:B------:R0:W5:Y:S01]  /*0fe0*/  LD.E R23, desc[UR38][R4.64] ;  /* 0x0000002604177980 */ /* 0x000162000c101900 */
[----:B------:R-:W-:Y:S05]  /*0ff0*/  BRA `(.L_x_12) ;  /* 0x0000000000247947 */ /* 0x000fea0003800000 */
.L_x_11:
[----:B------:R-:W-:Y:S02]  /*1000*/  ULDC.64 UR4, c[0x0][0x588] ;  /* 0x0001620000047ab9 */ /* 0x000fe40000000a00 */
[----:B------:R-:W-:-:S04]  /*1010*/  ISETP.NE.U32.AND P0, PT, RZ, UR4, PT ;  /* 0x00000004ff007c0c */ /* 0x000fc8000bf05070 */
[----:B------:R-:W-:-:S13]  /*1020*/  ISETP.NE.AND.EX P0, PT, RZ, UR5, PT, P0 ;  /* 0x00000005ff007c0c */ /* 0x000fda000bf05300 */
[----:B------:R-:W-:Y:S05]  /*1030*/  @!P0 BRA `(.L_x_13) ;  /* 0x00000000000c8947 */ /* 0x000fea0003800000 */
[----:B------:R-:W0:Y:S02]  /*1040*/  LDC.64 R4, c[0x0][0x588] ;  /* 0x00016200ff047b82 */ /* 0x000e240000000a00 */
[----:B0-----:R1:W5:Y:S01]  /*1050*/  LDG.E R23, desc[UR38][R4.64] ;  /* 0x0000002604177981 */ /* 0x001362000c1e1900 */
[----:B------:R-:W-:Y:S05]  /*1060*/  BRA `(.L_x_12) ;  /* 0x0000000000087947 */ /* 0x000fea0003800000 */
.L_x_13:
[----:B------:R-:W-:Y:S02]  /*1070*/  ULDC UR4, c[0x0][0x580] ;  /* 0x0001600000047ab9 */ /* 0x000fe40000000800 */
[----:B------:R-:W-:-:S07]  /*1080*/  IMAD.U32 R23, RZ, RZ, UR4 ;  /* 0x00000004ff177e24 */ /* 0x000fce000f8e00ff */
.L_x_12:
[----:B------:R-:W-:Y:S02]  /*1090*/  ULDC.64 UR4, c[0x0][0x5a0] ;  /* 0x0001680000047ab9 */ /* 0x000fe40000000a00 */
[----:B------:R-:W-:-:S04]  /*10a0*/  ISETP.NE.U32.AND P0, PT, RZ, UR4, PT ;  /* 0x00000004ff007c0c */ /* 0x000fc8000bf05070 */
[----:B------:R-:W-:-:S13]  /*10b0*/  ISETP.NE.AND.EX P0, PT, RZ, UR5, PT, P0 ;  /* 0x00000005ff007c0c */ /* 0x000fda000bf05300 */
[----:B------:R-:W-:Y:S05]  /*10c0*/  @!P0 BRA `(.L_x_14) ;  /* 0x00000000001c8947 */ /* 0x000fea0003800000 */
[----:B01----:R-:W0:Y:S02]  /*10d0*/  LDC.64 R4, c[0x0][0x5a0] ;  /* 0x00016800ff047b82 */ /* 0x003e240000000a00 */
[----:B0-----:R-:W2:Y:S02]  /*10e0*/  LDG.E.64 R4, desc[UR38][R4.64] ;  /* 0x0000002604047981 */ /* 0x001ea4000c1e1b00 */
[----:B--2---:R-:W-:-:S04]  /*10f0*/  ISETP.NE.U32.AND P0, PT, R4, RZ, PT ;  /* 0x000000ff0400720c */ /* 0x004fc80003f05070 */
[----:B------:R-:W-:-:S13]  /*1100*/  ISETP.NE.AND.EX P0, PT, R5, RZ, PT, P0 ;  /* 0x000000ff0500720c */ /* 0x000fda0003f05300 */
[----:B------:R-:W-:Y:S05]  /*1110*/  @!P0 BRA `(.L_x_14) ;  /* 0x0000000000088947 */ /* 0x000fea0003800000 */
[----:B------:R0:W5:Y:S01]  /*1120*/  LD.E R90, desc[UR38][R4.64] ;  /* 0x00000026045a7980 */ /* 0x000162000c101900 */
[----:B------:R-:W-:Y:S05]  /*1130*/  BRA `(.L_x_15) ;  /* 0x0000000000247947 */ /* 0x000fea0003800000 */
.L_x_14:
[----:B------:R-:W-:Y:S02]  /*1140*/  ULDC.64 UR4, c[0x0][0x590] ;  /* 0x0001640000047ab9 */ /* 0x000fe40000000a00 */
[----:B------:R-:W-:-:S04]  /*1150*/  ISETP.NE.U32.AND P0, PT, RZ, UR4, PT ;  /* 0x00000004ff007c0c */ /* 0x000fc8000bf05070 */
[----:B------:R-:W-:-:S13]  /*1160*/  ISETP.NE.AND.EX P0, PT, RZ, UR5, PT, P0 ;  /* 0x00000005ff007c0c */ /* 0x000fda000bf05300 */
[----:B------:R-:W-:Y:S05]  /*1170*/  @!P0 BRA `(.L_x_16) ;  /* 0x00000000000c8947 */ /* 0x000fea0003800000 */
[----:B------:R-:W2:Y:S02]  /*1180*/  LDC.64 R90, c[0x0][0x590] ;  /* 0x00016400ff5a7b82 */ /* 0x000ea40000000a00 */
[----:B--2---:R2:W5:Y:S01]  /*1190*/  LDG.E R90, desc[UR38][R90.64] ;  /* 0x000000265a5a7981 */ /* 0x004562000c1e1900 */
[----:B------:R-:W-:Y:S05]  /*11a0*/  BRA `(.L_x_15) ;  /* 0x0000000000087947 */ /* 0x000fea0003800000 */
.L_x_16:
[----:B------:R-:W-:Y:S02]  /*11b0*/  ULDC UR4, c[0x0][0x584] ;  /* 0x0001610000047ab9 */ /* 0x000fe40000000800 */
[----:B------:R-:W-:-:S07]  /*11c0*/  IMAD.U32 R90, RZ, RZ, UR4 ;  /* 0x00000004ff5a7e24 */ /* 0x000fce000f8e00ff */
.L_x_15:
[----:B------:R-:W-:-:S13]  /*11d0*/  LOP3.LUT P0, RZ, R0, 0xff, RZ, 0xc0, !PT ;  /* 0x000000ff00ff7812 */ /* 0x000fda000780c0ff */
[----:B------:R-:W-:Y:S05]  /*11e0*/  @!P0 EXIT ;  /* 0x000000000000894d */ /* 0x000fea0003800000 */
[----:B------:R-:W3:Y:S01]  /*11f0*/  LDC R93, c[0x0][0x658] ;  /* 0x00019600ff5d7b82 */ /* 0x000ee20000000800 */
[----:B------:R-:W-:Y:S01]  /*1200*/  ULDC.64 UR6, c[0x0][0x288] ;  /* 0x0000a20000067ab9 */ /* 0x000fe20000000a00 */
[----:B------:R-:W-:Y:S01]  /*1210*/  LOP3.LUT R6, R6, 0x1, RZ, 0xc0, !PT ;  /* 0x0000000106067812 */ /* 0x000fe200078ec0ff */
[----:B------:R-:W-:Y:S01]  /*1220*/  UIADD3 UR4, UR7, 0x3f, URZ ;  /* 0x0000003f07047890 */ /* 0x000fe2000fffe03f */
[----:B------:R-:W-:Y:S01]  /*1230*/  SHF.R.U32.HI R0, RZ, 0x2, R95 ;  /* 0x00000002ff007819 */ /* 0x000fe2000001165f */
[----:B------:R-:W-:Y:S01]  /*1240*/  IMAD.U32 R3, RZ, RZ, UR6 ;  /* 0x00000006ff037e24 */ /* 0x000fe2000f8e00ff */
[----:B------:R-:W-:Y:S01]  /*1250*/  SHF.R.U32.HI R11, RZ, 0x1, R11 ;  /* 0x00000001ff0b7819 */ /* 0x000fe2000001160b */
[----:B------:R-:W-:Y:S01]  /*1260*/  USHF.R.S32.HI UR5, URZ, 0x1f, UR4 ;  /* 0x0000001f3f057899 */ /* 0x000fe20008011404 */
[----:B01----:R-:W0:Y:S01]  /*1270*/  LDC.64 R4, c[0x0][0x5c8] ;  /* 0x00017200ff047b82 */ /* 0x003e220000000a00 */
[----:B------:R-:W-:Y:S01]  /*1280*/  LOP3.LUT R94, R95, 0x3, RZ, 0xc0, !PT ;  /* 0x000000035f5e7812 */ /* 0x000fe200078ec0ff */
[----:B------:R-:W-:Y:S01]  /*1290*/  IMAD.SHL.U32 R7, R6, 0x40, RZ ;  /* 0x0000004006077824 */ /* 0x000fe200078e00ff */
[----:B------:R-:W-:Y:S01]  /*12a0*/  LOP3.LUT R0, R0, 0x7, RZ, 0xc0, !PT ;  /* 0x0000000700007812 */ /* 0x000fe200078ec0ff */
[----:B------:R-:W-:Y:S01]  /*12b0*/  ULEA.HI UR5, UR5, UR4, URZ, 0x6 ;  /* 0x0000000405057291 */ /* 0x000fe2000f8f303f */
[----:B------:R-:W-:Y:S01]  /*12c0*/  LOP3.LUT R11, R11, 0x30, RZ, 0xc0, !PT ;  /* 0x000000300b0b7812 */ /* 0x000fe200078ec0ff */
[----:B------:R-:W-:Y:S01]  /*12d0*/  IMAD R94, R94, -0x2, R3 ;  /* 0xfffffffe5e5e7824 */ /* 0x000fe200078e0203 */
[--C-:B------:R-:W-:Y:S01]  /*12e0*/  LOP3.LUT R88, R7, 0x40, R0.reuse, 0xe2, !PT ;  /* 0x0000004007587812 */ /* 0x100fe200078ee200 */
[----:B------:R-:W1:Y:S01]  /*12f0*/  LDC R97, c[0x0][0x600] ;  /* 0x00018000ff617b82 */ /* 0x000e620000000800 */
[----:B------:R-:W-:Y:S01]  /*1300*/  IADD3 R3, RZ, -R11, -R0 ;  /* 0x8000000bff037210 */ /* 0x000fe20007ffe800 */
[----:B------:R-:W-:Y:S01]  /*1310*/  IMAD.MOV.U32 R0, RZ, RZ, -0x1 ;  /* 0xffffffffff007424 */ /* 0x000fe200078e00ff */
[----:B------:R-:W-:Y:S01]  /*1320*/  USHF.R.S32.HI UR43, URZ, 0x6, UR5 ;  /* 0x000000063f2b7899 */ /* 0x000fe20008011405 */
[----:B------:R-:W-:Y:S01]  /*1330*/  IMAD.MOV.U32 R8, RZ, RZ, 0x1 ;  /* 0x00000001ff087424 */ /* 0x000fe200078e00ff */
[C---:B------:R-:W-:Y:S01]  /*1340*/  LOP3.LUT R96, R95.reuse, 0x80, RZ, 0xc0, !PT ;  /* 0x000000805f607812 */ /* 0x040fe200078ec0ff */
[----:B------:R-:W-:Y:S01]  /*1350*/  IMAD R3, R6, -0x40, R3 ;  /* 0xffffffc006037824 */ /* 0x000fe200078e0203 */
[----:B------:R-:W-:Y:S01]  /*1360*/  UISETP.LT.AND UP0, UPT, UR43, 0x1, UPT ;  /* 0x000000012b00788c */ /* 0x000fe2000bf01270 */
[----:B---3--:R-:W-:Y:S01]  /*1370*/  SHF.L.U32 R0, R0, R93, RZ ;  /* 0x0000005d00007219 */ /* 0x008fe200000006ff */
[----:B------:R-:W-:Y:S01]  /*1380*/  ULDC UR4, c[0x0][0x284] ;  /* 0x0000a10000047ab9 */ /* 0x000fe20000000800 */
[----:B------:R-:W-:Y:S01]  /*1390*/  LOP3.LUT R88, R88, R11, RZ, 0xfc, !PT ;  /* 0x0000000b58587212 */ /* 0x000fe200078efcff */
[----:B------:R-:W-:Y:S01]  /*13a0*/  USEL UR44, UR43, 0x1, UP0 ;  /* 0x000000012b2c7887 */ /* 0x000fe20008000000 */
[----:B------:R-:W-:Y:S01]  /*13b0*/  SHF.L.U32 R93, R8, R93, RZ ;  /* 0x0000005d085d7219 */ /* 0x000fe200000006ff */
[----:B------:R-:W-:Y:S01]  /*13c0*/  IMAD.SHL.U32 R95, R95, 0x2, RZ ;  /* 0x000000025f5f7824 */ /* 0x000fe200078e00ff */
[----:B------:R-:W-:Y:S01]  /*13d0*/  LOP3.LUT R102, R18, 0x1, RZ, 0xfc, !PT ;  /* 0x0000000112667812 */ /* 0x000fe200078efcff */
[----:B------:R-:W-:Y:S01]  /*13e0*/  VIADD R99, R3, UR4 ;  /* 0x0000000403637c36 */ /* 0x000fe20008000000 */
[C---:B0-----:R-:W-:Y:S01]  /*13f0*/  SHF.L.U64.HI R92, R4.reuse, 0x3, R5 ;  /* 0x00000003045c7819 */ /* 0x041fe20000010205 */
[----:B--2---:R-:W-:Y:S01]  /*1400*/  IMAD.SHL.U32 R91, R4, 0x8, RZ ;  /* 0x00000008045b7824 */ /* 0x004fe200078e00ff */
[----:B------:R-:W-:Y:S01]  /*1410*/  SHF.R.U32.HI R96, RZ, 0x7, R96 ;  /* 0x00000007ff607819 */ /* 0x000fe20000011660 */
[----:B------:R-:W-:Y:S01]  /*1420*/  IMAD.MOV.U32 R89, RZ, RZ, RZ ;  /* 0x000000ffff597224 */ /* 0x000fe200078e00ff */
[----:B------:R-:W-:Y:S01]  /*1430*/  LOP3.LUT R98, RZ, R0, RZ, 0x33, !PT ;  /* 0x00000000ff627212 */ /* 0x000fe200078e33ff */
[----:B------:R-:W-:Y:S01]  /*1440*/  UIADD3 UR44, UR43, -UR44, URZ ;  /* 0x8000002c2b2c7290 */ /* 0x000fe2000fffe03f */
[----:B------:R-:W-:Y:S01]  /*1450*/  UMOV UR40, URZ ;  /* 0x0000003f00287c82 */ /* 0x000fe20008000000 */
[----:B-1----:R-:W-:Y:S01]  /*1460*/  VIADD R97, R97, 0xffffffff ;  /* 0xffffffff61617836 */ /* 0x002fe20000000000 */
[----:B------:R-:W-:-:S09]  /*1470*/  UMOV UR41, URZ ;  /* 0x0000003f00297c82 */ /* 0x000fd20008000000 */
.L_x_162:
[----:B0-----:R-:W0:Y:S01]  /*1480*/  SHFL.IDX PT, R0, R96, RZ, 0x1f ;  /* 0x00001fff60007589 */ /* 0x001e2200000e0000 */
[----:B-1----:R-:W1:Y:S01]  /*1490*/  S2UR UR7, SR_CgaCtaId ;  /* 0x00000000000779c3 */ /* 0x002e620000008800 */
[----:B------:R-:W-:Y:S01]  /*14a0*/  UMOV UR6, 0x400 ;  /* 0x0000040000067882 */ /* 0x000fe20000000000 */
[----:B0-----:R-:W-:Y:S01]  /*14b0*/  R2UR UR4, R0 ;  /* 0x00000000000472ca */ /* 0x001fe200000e0000 */
[----:B-1----:R-:W-:-:S12]  /*14c0*/  ULEA UR6, UR7, UR6, 0x18 ;  /* 0x0000000607067291 */ /* 0x002fd8000f8ec03f */
[----:B------:R-:W-:-:S04]  /*14d0*/  ULEA.HI UR5, UR4, UR4, URZ, 0x1 ;  /* 0x0000000404057291 */ /* 0x000fc8000f8f083f */
[----:B------:R-:W-:-:S04]  /*14e0*/  ULOP3.LUT UR5, UR5, 0x7fffe, URZ, 0xc0, !UPT ;  /* 0x0007fffe05057892 */ /* 0x000fc8000f8ec03f */
[----:B------:R-:W-:-:S03]  /*14f0*/  UIADD3 UR5, UR4, -UR5, URZ ;  /* 0x8000000504057290 */ /* 0x000fc6000fffe03f */
[----:B------:R-:W-:Y:S01]  /*1500*/  ULDC UR4, c[0x0][0x28c] ;  /* 0x0000a30000047ab9 */ /* 0x000fe20000000800 */
[----:B------:R-:W-:Y:S01]  /*1510*/  ULEA UR5, UR5, UR6, 0xd ;  /* 0x0000000605057291 */ /* 0x000fe2000f8e683f */
[----:B------:R-:W-:-:S03]  /*1520*/  ISETP.LT.AND P0, PT, RZ, UR4, PT ;  /* 0x00000004ff007c0c */ /* 0x000fc6000bf01270 */
[----:B------:R-:W-:-:S04]  /*1530*/  UIADD3 UR5, UR5, 0x100, URZ ;  /* 0x0000010005057890 */ /* 0x000fc8000fffe03f */
[----:B------:R-:W-:-:S04]  /*1540*/  USHF.R.U32.HI UR5, URZ, 0x4, UR5 ;  /* 0x000000043f057899 */ /* 0x000fc80008011605 */
[----:B------:R-:W-:-:S04]  /*1550*/  ULOP3.LUT UR5, UR5, 0x3fff, URZ, 0xc0, !UPT ;  /* 0x00003fff05057892 */ /* 0x000fc8000f8ec03f */
[----:B------:R-:W-:Y:S01]  /*1560*/  ULOP3.LUT UR45, UR5, 0x10000, URZ, 0xfc, !UPT ;  /* 0x00010000052d7892 */ /* 0x000fe2000f8efc3f */
[----:B--2345:R-:W-:Y:S11]  /*1570*/  @P0 BRA `(.L_x_17) ;  /* 0x0000000000400947 */ /* 0x03cff60003800000 */
[----:B------:R-:W-:Y:S01]  /*1580*/  MOV R0, 0x0 ;  /* 0x0000000000007802 */ /* 0x000fe20000000f00 */
[----:B------:R-:W-:Y:S01]  /*1590*/  ULDC.64 UR4, c[0x4][0x68] ;  /* 0x01001a0000047ab9 */ /* 0x000fe20000000a00 */
[----:B------:R-:W-:Y:S01]  /*15a0*/  ULDC.64 UR6, c[0x4][0x8] ;  /* 0x0100020000067ab9 */ /* 0x000fe20000000a00 */
[----:B------:R-:W-:Y:S01]  /*15b0*/  IMAD.U32 R4, RZ, RZ, UR4 ;  /* 0x00000004ff047e24 */ /* 0x000fe2000f8e00ff */
[----:B------:R0:W1:Y:S01]  /*15c0*/  LDC.64 R14, c[0x4][R0] ;  /* 0x01000000000e7b82 */ /* 0x0000620000000a00 */
[----:B------:R-:W-:Y:S01]  /*15d0*/  IMAD.U32 R5, RZ, RZ, UR5 ;  /* 0x00000005ff057e24 */ /* 0x000fe2000f8e00ff */
[----:B------:R-:W-:Y:S01]  /*15e0*/  ULDC.64 UR4, c[0x4][0x70] ;  /* 0x01001c0000047ab9 */ /* 0x000fe20000000a00 */
[----:B------:R-:W-:Y:S02]  /*15f0*/  IMAD.U32 R10, RZ, RZ, UR6 ;  /* 0x00000006ff0a7e24 */ /* 0x000fe4000f8e00ff */
[----:B------:R-:W-:Y:S02]  /*1600*/  IMAD.U32 R6, RZ, RZ, UR4 ;  /* 0x00000004ff067e24 */ /* 0x000fe4000f8e00ff */
[----:B------:R-:W-:-:S02]  /*1610*/  IMAD.U32 R7, RZ, RZ, UR5 ;  /* 0x00000005ff077e24 */ /* 0x000fc4000f8e00ff */
[----:B------:R-:W-:Y:S02]  /*1620*/  IMAD.U32 R11, RZ, RZ, UR7 ;  /* 0x00000007ff0b7e24 */ /* 0x000fe4000f8e00ff */
[----:B------:R-:W-:Y:S02]  /*1630*/  IMAD.MOV.U32 R8, RZ, RZ, 0x1e1 ;  /* 0x000001e1ff087424 */ /* 0x000fe400078e00ff */
[----:B------:R-:W-:Y:S02]  /*1640*/  IMAD.MOV.U32 R12, RZ, RZ, 0x1 ;  /* 0x00000001ff0c7424 */ /* 0x000fe400078e00ff */
[----:B0-----:R-:W-:-:S07]  /*1650*/  IMAD.MOV.U32 R13, RZ, RZ, RZ ;  /* 0x000000ffff0d7224 */ /* 0x001fce00078e00ff */
[----:B------:R-:W-:-:S07]  /*1660*/  LEPC R20, `(.L_x_17) ;  /* 0x000000001014794e */ /* 0x000fce0000000000 */
[----:B-1---5:R-:W-:Y:S05]  /*1670*/  CALL.ABS.NOINC R14 ;  /* 0x000000000e007343 */ /* 0x022fea0003c00000 */
.L_x_17:
[----:B------:R-:W-:-:S13]  /*1680*/  ISETP.NE.AND P0, PT, R102, 0x3, PT ;  /* 0x000000036600780c */ /* 0x000fda0003f05270 */
[----:B------:R-:W-:Y:S05]  /*1690*/  @!P0 BRA `(.L_x_18) ;  /* 0x0000000000048947 */ /* 0x000fea0003800000 */
[----:B------:R-:W-:Y:S01]  /*16a0*/  BPT.TRAP 0x1 ;  /* 0x000000040000795c */ /* 0x000fe20000300000 */
.L_x_18:
[----:B------:R-:W0:Y:S01]  /*16b0*/  S2UR UR5, SR_CgaCtaId ;  /* 0x00000000000579c3 */ /* 0x000e220000008800 */
[----:B------:R-:W-:Y:S01]  /*16c0*/  UMOV UR4, 0x400 ;  /* 0x0000040000047882 */ /* 0x000fe20000000000 */
[----:B------:R-:W-:Y:S02]  /*16d0*/  IMAD.U32 R0, RZ, RZ, UR40 ;  /* 0x00000028ff007e24 */ /* 0x000fe4000f8e00ff */
[----:B------:R-:W-:-:S03]  /*16e0*/  IMAD.U32 R3, RZ, RZ, UR41 ;  /* 0x00000029ff037e24 */ /* 0x000fc6000f8e00ff */
[----:B------:R-:W-:Y:S01]  /*16f0*/  SHF.L.U32 R0, R0, 0x1f, RZ ;  /* 0x0000001f00007819 */ /* 0x000fe200000006ff */
[----:B0-----:R-:W-:-:S06]  /*1700*/  ULEA UR4, UR5, UR4, 0x18 ;  /* 0x0000000405047291 */ /* 0x001fcc000f8ec03f */
[----:B------:R-:W-:-:S04]  /*1710*/  IMAD.U32 R6, RZ, RZ, UR4 ;  /* 0x00000004ff067e24 */ /* 0x000fc8000f8e00ff */
[----:B------:R-:W-:-:S04]  /*1720*/  IMAD R3, R3, 0x8, R6 ;  /* 0x0000000803037824 */ /* 0x000fc800078e0206 */
[----:B------:R0:W1:Y:S01]  /*1730*/  SYNCS.PHASECHK.TRANS64.TRYWAIT P1, [R3+URZ], R0 ;  /* 0x00000000030075a7 */ /* 0x000062000802017f */
[----:B------:R-:W-:Y:S05]  /*1740*/  @!P0 BRA `(.L_x_19) ;  /* 0x0000000000048947 */ /* 0x000fea0003800000 */
[----:B------:R-:W-:Y:S01]  /*1750*/  BPT.TRAP 0x1 ;  /* 0x000000040000795c */ /* 0x000fe20000300000 */
.L_x_19:
[----:B------:R-:W-:-:S05]  /*1760*/  IMAD.U32 R4, RZ, RZ, UR44 ;  /* 0x0000002cff047e24 */ /* 0x000fca000f8e00ff */
[----:B------:R-:W-:Y:S01]  /*1770*/  ISETP.GE.AND P2, PT, R4, 0x1, PT ;  /* 0x000000010400780c */ /* 0x000fe20003f46270 */
[----:B-1----:R-:W-:-:S12]  /*1780*/  @P1 BRA `(.L_x_20) ;  /* 0x0000000000081947 */ /* 0x002fd80003800000 */
[----:B------:R-:W1:Y:S02]  /*1790*/  SYNCS.PHASECHK.TRANS64.TRYWAIT P1, [R3+URZ], R0 ;  /* 0x00000000030075a7 */ /* 0x000e64000802017f */
[----:B-1----:R-:W-:Y:S05]  /*17a0*/  @!P1 BRA `(.L_x_21) ;  /* 0x0000006400b09947 */ /* 0x002fea0003800000 */
.L_x_20:
[----:B------:R-:W-:Y:S05]  /*17b0*/  WARPSYNC.ALL ;  /* 0x0000000000007948 */ /* 0x000fea0003800000 */
[----:B------:R-:W-:Y:S01]  /*17c0*/  R2UR UR4, R6 ;  /* 0x00000000060472ca */ /* 0x000fe200000e0000 */
[----:B------:R-:W-:Y:S01]  /*17d0*/  ULEA UR5, UR41, UR45, 0xa ;  /* 0x0000002d29057291 */ /* 0x000fe2000f8e503f */
[----:B------:R-:W-:Y:S01]  /*17e0*/  WARPGROUP.ARRIVE ;  /* 0x00000000000079c5 */ /* 0x000fe20000000000 */
[----:B------:R-:W-:Y:S01]  /*17f0*/  UMOV UR9, 0x40000040 ;  /* 0x4000004000097882 */ /* 0x000fe20000000000 */
[----:B------:R-:W-:-:S04]  /*1800*/  UMOV UR11, 0x40000040 ;  /* 0x40000040000b7882 */ /* 0x000fc80000000000 */
[----:B------:R-:W-:-:S05]  /*1810*/  UMOV UR8, UR5 ;  /* 0x0000000500087c82 */ /* 0x000fca0008000000 */
[----:B------:R-:W-:-:S04]  /*1820*/  UIADD3 UR4, UR4, 0x10100, URZ ;  /* 0x0001010004047890 */ /* 0x000fc8000fffe03f */
[----:B------:R-:W-:-:S04]  /*1830*/  USHF.R.U32.HI UR4, URZ, 0x4, UR4 ;  /* 0x000000043f047899 */ /* 0x000fc80008011604 */
[----:B------:R-:W-:-:S04]  /*1840*/  ULOP3.LUT UR4, UR4, 0x3fff, URZ, 0xc0, !UPT ;  /* 0x00003fff04047892 */ /* 0x000fc8000f8ec03f */
[----:B------:R-:W-:-:S04]  /*1850*/  ULOP3.LUT UR4, UR4, 0x10000, URZ, 0xfc, !UPT ;  /* 0x0001000004047892 */ /* 0x000fc8000f8efc3f */
[----:B------:R-:W-:-:S07]  /*1860*/  ULEA UR6, UR41, UR4, 0xa ;  /* 0x0000000429067291 */ /* 0x000fce000f8e503f */
[----:B------:R-:W-:Y:S02]  /*1870*/  UMOV UR10, UR6 ;  /* 0x00000006000a7c82 */ /* 0x000fe40008000000 */
[----:B------:R-:W-:Y:S01]  /*1880*/  HGMMA.64x128x16.F32 R24, gdesc[UR8], RZ, !UPT, gsb0 ;  /* 0x01e00000081879f0 */ /* 0x000fe2000c0008ff */
[----:B------:R-:W-:Y:S02]  /*1890*/  UIADD3 UR8, UR5, 0x2, URZ ;  /* 0x0000000205087890 */ /* 0x000fe4000fffe03f */
[----:B------:R-:W-:Y:S01]  /*18a0*/  UIADD3 UR10, UR6, 0x2, URZ ;  /* 0x00000002060a7890 */ /* 0x000fe2000fffe03f */
[----:B------:R-:W-:Y:S01]  /*18b0*/  UMOV UR9, 0x40000040 ;  /* 0x4000004000097882 */ /* 0x000fe20000000000 */
[----:B------:R-:W-:Y:S01]  /*18c0*/  UMOV UR11, 0x40000040 ;  /* 0x40000040000b7882 */ /* 0x000fe20000000000 */
[----:B------:R-:W-:Y:S02]  /*18d0*/  WARPGROUP.DEPBAR.LE gsb0, 0x0 ;  /* 0x00008000000079c5 */ /* 0x000fe40000010000 */
[----:B------:R-:W-:-:S06]  /*18e0*/  WARPGROUP.ARRIVE ;  /* 0x00000000000079c5 */ /* 0x000fcc0000000000 */
[----:B------:R-:W-:Y:S01]  /*18f0*/  HGMMA.64x128x16.F32 R24, gdesc[UR8], R24, gsb0 ;  /* 0x01e00000081879f0 */ /* 0x000fe20008000818 */
        /* <DEDUP_REMOVED lines=13> */
[----:B------:R-:W-:Y:S03]  /*19d0*/  HGMMA.64x128x16.F32 R24, gdesc[UR8], R24, gsb0 ;  /* 0x01e00000081879f0 */ /* 0x000fe60008000818 */
[----:B------:R-:W-:Y:S02]  /*19e0*/  WARPGROUP.DEPBAR.LE gsb0, 0x0 ;  /* 0x00008000000079c5 */ /* 0x000fe40000010000 */
[----:B------:R-:W-:Y:S05]  /*19f0*/  @!P2 BRA `(.L_x_22) ;  /* 0x000000040028a947 */ /* 0x000fea0003800000 */
[----:B------:R-:W-:Y:S01]  /*1a00*/  UIADD3 UR5, UR41, 0x1, URZ ;  /* 0x0000000129057890 */ /* 0x000fe2000fffe03f */
[----:B01----:R-:W-:Y:S02]  /*1a10*/  IMAD.U32 R0, RZ, RZ, UR44 ;  /* 0x0000002cff007e24 */ /* 0x003fe4000f8e00ff */
[----:B------:R-:W-:Y:S01]  /*1a20*/  IMAD.U32 R3, RZ, RZ, UR41 ;  /* 0x00000029ff037e24 */ /* 0x000fe2000f8e00ff */
[----:B------:R-:W-:-:S04]  /*1a30*/  UISETP.NE.AND UP0, UPT, UR5, 0x4, UPT ;  /* 0x000000040500788c */ /* 0x000fc8000bf05270 */
[----:B------:R-:W-:Y:S02]  /*1a40*/  USEL UR6, URZ, 0x1, UP0 ;  /* 0x000000013f067887 */ /* 0x000fe40008000000 */
[----:B------:R-:W-:Y:S02]  /*1a50*/  USEL UR5, UR5, URZ, UP0 ;  /* 0x0000003f05057287 */ /* 0x000fe40008000000 */
[----:B------:R-:W-:-:S06]  /*1a60*/  ULOP3.LUT UR6, UR40, UR6, URZ, 0x3c, !UPT ;  /* 0x0000000628067292 */ /* 0x000fcc000f8e3c3f */
[----:B------:R-:W-:-:S07]  /*1a70*/  IMAD.U32 R7, RZ, RZ, UR6 ;  /* 0x00000006ff077e24 */ /* 0x000fce000f8e00ff */
.L_x_29:
[----:B------:R-:W-:Y:S05]  /*1a80*/  @!P0 BRA `(.L_x_23) ;  /* 0x0000000000048947 */ /* 0x000fea0003800000 */
[----:B------:R-:W-:Y:S01]  /*1a90*/  BPT.TRAP 0x1 ;  /* 0x000000040000795c */ /* 0x000fe20000300000 */
.L_x_23:
[----:B------:R-:W0:Y:S01]  /*1aa0*/  S2UR UR7, SR_CgaCtaId ;  /* 0x00000000000779c3 */ /* 0x000e220000008800 */
[----:B------:R-:W-:Y:S01]  /*1ab0*/  UMOV UR6, 0x400 ;  /* 0x0000040000067882 */ /* 0x000fe20000000000 */
[----:B------:R-:W-:Y:S01]  /*1ac0*/  IMAD.U32 R5, RZ, RZ, UR5 ;  /* 0x00000005ff057e24 */ /* 0x000fe2000f8e00ff */
[----:B------:R-:W-:Y:S01]  /*1ad0*/  SHF.L.U32 R4, R7, 0x1f, RZ ;  /* 0x0000001f07047819 */ /* 0x000fe200000006ff */
[----:B0-----:R-:W-:-:S06]  /*1ae0*/  ULEA UR6, UR7, UR6, 0x18 ;  /* 0x0000000607067291 */ /* 0x001fcc000f8ec03f */
[----:B------:R-:W-:-:S04]  /*1af0*/  IMAD.U32 R6, RZ, RZ, UR6 ;  /* 0x00000006ff067e24 */ /* 0x000fc8000f8e00ff */
[----:B------:R-:W-:-:S04]  /*1b00*/  IMAD R5, R5, 0x8, R6 ;  /* 0x0000000805057824 */ /* 0x000fc800078e0206 */
[----:B------:R0:W1:Y:S01]  /*1b10*/  SYNCS.PHASECHK.TRANS64.TRYWAIT P1, [R5+URZ], R4 ;  /* 0x00000004050075a7 */ /* 0x000062000802017f */
[----:B------:R-:W-:Y:S05]  /*1b20*/  @!P0 BRA `(.L_x_24) ;  /* 0x0000000000048947 */ /* 0x000fea0003800000 */
[----:B------:R-:W-:Y:S01]  /*1b30*/  BPT.TRAP 0x1 ;  /* 0x000000040000795c */ /* 0x000fe20000300000 */
.L_x_24:
[----:B-1----:R-:W-:Y:S05]  /*1b40*/  @P1 BRA `(.L_x_25) ;  /* 0x0000000000081947 */ /* 0x002fea0003800000 */
[----:B------:R-:W1:Y:S02]  /*1b50*/  SYNCS.PHASECHK.TRANS64.TRYWAIT P1, [R5+URZ], R4 ;  /* 0x00000004050075a7 */ /* 0x000e64000802017f */
[----:B-1----:R-:W-:Y:S05]  /*1b60*/  @!P1 BRA `(.L_x_26) ;  /* 0x0000006000d49947 */ /* 0x002fea0003800000 */
.L_x_25:
[----:B------:R-:W-:Y:S01]  /*1b70*/  ULEA UR6, UR5, UR45, 0xa ;  /* 0x0000002d05067291 */ /* 0x000fe2000f8e503f */
[----:B------:R-:W-:Y:S01]  /*1b80*/  WARPGROUP.ARRIVE ;  /* 0x00000000000079c5 */ /* 0x000fe20000000000 */
[----:B------:R-:W-:Y:S01]  /*1b90*/  ULEA UR7, UR5, UR4, 0xa ;  /* 0x0000000405077291 */ /* 0x000fe2000f8e503f */
[----:B------:R-:W-:Y:S01]  /*1ba0*/  UMOV UR9, 0x40000040 ;  /* 0x4000004000097882 */ /* 0x000fe20000000000 */
[----:B------:R-:W-:-:S03]  /*1bb0*/  UMOV UR11, 0x40000040 ;  /* 0x40000040000b7882 */ /* 0x000fc60000000000 */
[----:B------:R-:W-:Y:S02]  /*1bc0*/  UMOV UR8, UR6 ;  /* 0x0000000600087c82 */ /* 0x000fe40008000000 */
[----:B------:R-:W-:Y:S02]  /*1bd0*/  UMOV UR10, UR7 ;  /* 0x00000007000a7c82 */ /* 0x000fe40008000000 */
[----:B------:R-:W-:Y:S01]  /*1be0*/  HGMMA.64x128x16.F32 R24, gdesc[UR8], R24, gsb0 ;  /* 0x01e00000081879f0 */ /* 0x000fe20008000818 */
[----:B------:R-:W-:Y:S02]  /*1bf0*/  UIADD3 UR8, UR6, 0x2, URZ ;  /* 0x0000000206087890 */ /* 0x000fe4000fffe03f */
[----:B------:R-:W-:Y:S01]  /*1c00*/  UIADD3 UR10, UR7, 0x2, URZ ;  /* 0x00000002070a7890 */ /* 0x000fe2000fffe03f */
[----:B------:R-:W-:Y:S01]  /*1c10*/  UMOV UR9, 0x40000040 ;  /* 0x4000004000097882 */ /* 0x000fe20000000000 */
[----:B------:R-:W-:Y:S01]  /*1c20*/  UMOV UR11, 0x40000040 ;  /* 0x40000040000b7882 */ /* 0x000fe20000000000 */
[----:B------:R-:W-:-:S02]  /*1c30*/  WARPGROUP.DEPBAR.LE gsb0, 0x0 ;  /* 0x00008000000079c5 */ /* 0x000fc40000010000 */
        /* <DEDUP_REMOVED lines=18> */
[----:B------:R-:W-:Y:S01]  /*1d60*/  BPT.TRAP 0x1 ;  /* 0x000000040000795c */ /* 0x000fe20000300000 */
.L_x_27:
[----:B------:R-:W-:-:S13]  /*1d70*/  ISETP.NE.AND P1, PT, R22, RZ, PT ;  /* 0x000000ff1600720c */ /* 0x000fda0003f25270 */
[----:B01----:R-:W-:-:S04]  /*1d80*/  @P1 IMAD R4, R3, 0x8, R6 ;  /* 0x0000000803041824 */ /* 0x003fc800078e0206 */
[----:B------:R-:W-:-:S05]  /*1d90*/  @P1 VIADD R4, R4, 0x20 ;  /* 0x0000002004041836 */ /* 0x000fca0000000000 */
[----:B------:R-:W-:-:S04]  /*1da0*/  @P1 PRMT R4, R19, 0x654, R4 ;  /* 0x0000065413041816 */ /* 0x000fc80000000004 */
[----:B------:R0:W-:Y:S01]  /*1db0*/  @P1 SYNCS.ARRIVE.TRANS64.RED.A1T0 RZ, [R4+URZ], RZ ;  /* 0x000000ff04ff19a7 */ /* 0x0001e2000810043f */
[----:B------:R-:W-:-:S13]  /*1dc0*/  ISETP.GT.U32.AND P1, PT, R18, 0x1, PT ;  /* 0x000000011200780c */ /* 0x000fda0003f24070 */
[----:B0-----:R-:W-:Y:S05]  /*1dd0*/  @P1 BRA `(.L_x_28) ;  /* 0x0000000000041947 */ /* 0x001fea0003800000 */
[----:B------:R-:W-:Y:S01]  /*1de0*/  BPT.TRAP 0x1 ;  /* 0x000000040000795c */ /* 0x000fe20000300000 */
.L_x_28:
[----:B------:R-:W-:Y:S01]  /*1df0*/  UIADD3 UR5, UR5, 0x1, URZ ;  /* 0x0000000105057890 */ /* 0x000fe2000fffe03f */
[C---:B------:R-:W-:Y:S01]  /*1e00*/  ISETP.GT.AND P2, PT, R0.reuse, 0x1, PT ;  /* 0x000000010000780c */ /* 0x040fe20003f44270 */
[----:B------:R-:W-:Y:S02]  /*1e10*/  VIADD R3, R3, 0x1 ;  /* 0x0000000103037836 */ /* 0x000fe40000000000 */
[----:B------:R-:W-:Y:S01]  /*1e20*/  UISETP.NE.AND UP0, UPT, UR5, 0x4, UPT ;  /* 0x000000040500788c */ /* 0x000fe2000bf05270 */
[----:B------:R-:W-:Y:S02]  /*1e30*/  VIADD R0, R0, 0xffffffff ;  /* 0xffffffff00007836 */ /* 0x000fe40000000000 */
[C---:B------:R-:W-:Y:S01]  /*1e40*/  ISETP.NE.AND P1, PT, R3.reuse, 0x4, PT ;  /* 0x000000040300780c */ /* 0x040fe20003f25270 */
[----:B------:R-:W-:Y:S02]  /*1e50*/  USEL UR6, URZ, 0x1, UP0 ;  /* 0x000000013f067887 */ /* 0x000fe40008000000 */
[----:B------:R-:W-:Y:S01]  /*1e60*/  USEL UR5, UR5, URZ, UP0 ;  /* 0x0000003f05057287 */ /* 0x000fe20008000000 */
[----:B------:R-:W-:-:S03]  /*1e70*/  SEL R3, R3, RZ, P1 ;  /* 0x000000ff03037207 */ /* 0x000fc60000800000 */
[----:B------:R-:W-:Y:S01]  /*1e80*/  LOP3.LUT R7, R7, UR6, RZ, 0x3c, !PT ;  /* 0x0000000607077c12 */ /* 0x000fe2000f8e3cff */
[----:B------:R-:W-:Y:S07]  /*1e90*/  @P2 BRA `(.L_x_29) ;  /* 0xfffffff800f82947 */ /* 0x000fee000383ffff */
.L_x_22:
[----:B01----:R-:W0:Y:S02]  /*1ea0*/  LDC R0, c[0x0][0x28c] ;  /* 0x0000a300ff007b82 */ /* 0x003e240000000800 */
[----:B0-----:R-:W-:-:S13]  /*1eb0*/  ISETP.GE.AND P1, PT, R0, 0x1, PT ;  /* 0x000000010000780c */ /* 0x001fda0003f26270 */
[----:B------:R-:W-:Y:S05]  /*1ec0*/  @!P1 BRA `(.L_x_30) ;  /* 0x0000000000389947 */ /* 0x000fea0003800000 */
[----:B------:R-:W-:Y:S05]  /*1ed0*/  @!P0 BRA `(.L_x_31) ;  /* 0x0000000000048947 */ /* 0x000fea0003800000 */
[----:B------:R-:W-:Y:S01]  /*1ee0*/  BPT.TRAP 0x1 ;  /* 0x000000040000795c */ /* 0x000fe20000300000 */
.L_x_31:
[----:B------:R-:W-:-:S13]  /*1ef0*/  ISETP.NE.AND P0, PT, R22, RZ, PT ;  /* 0x000000ff1600720c */ /* 0x000fda0003f05270 */
[----:B------:R-:W-:-:S05]  /*1f00*/  VOTEU.ANY UP0, P0 ;  /* 0x00000000003f7886 */ /* 0x000fca0000000100 */
[----:B------:R-:W-:-:S06]  /*1f10*/  @UP0 UIADD3 UR4, UR44, UR41, URZ ;  /* 0x000000292c040290 */ /* 0x000fcc000fffe03f */
[----:B------:R-:W-:-:S04]  /*1f20*/  IMAD.U32 R0, RZ, RZ, UR4 ;  /* 0x00000004ff007e24 */ /* 0x000fc8000f8e00ff */
[----:B------:R-:W-:-:S05]  /*1f30*/  @P0 IMAD.SHL.U32 R0, R0, 0x8, RZ ;  /* 0x0000000800000824 */ /* 0x000fca00078e00ff */
[----:B------:R-:W-:-:S04]  /*1f40*/  @P0 LOP3.LUT R0, R0, 0x18, RZ, 0xc0, !PT ;  /* 0x0000001800000812 */ /* 0x000fc800078ec0ff */
[----:B------:R-:W-:-:S04]  /*1f50*/  @P0 IADD3 R0, R6, 0x20, R0 ;  /* 0x0000002006000810 */ /* 0x000fc80007ffe000 */
[----:B------:R-:W-:-:S04]  /*1f60*/  @P0 PRMT R0, R19, 0x654, R0 ;  /* 0x0000065413000816 */ /* 0x000fc80000000000 */
[----:B------:R0:W-:Y:S01]  /*1f70*/  @P0 SYNCS.ARRIVE.TRANS64.RED.A1T0 RZ, [R0+URZ], RZ ;  /* 0x000000ff00ff09a7 */ /* 0x0001e2000810043f */
[----:B------:R-:W-:-:S13]  /*1f80*/  ISETP.GT.U32.AND P0, PT, R18, 0x1, PT ;  /* 0x000000011200780c */ /* 0x000fda0003f04070 */
[----:B0-----:R-:W-:Y:S05]  /*1f90*/  @P0 BRA `(.L_x_30) ;  /* 0x0000000000040947 */ /* 0x001fea0003800000 */
[----:B------:R-:W-:Y:S01]  /*1fa0*/  BPT.TRAP 0x1 ;  /* 0x000000040000795c */ /* 0x000fe20000300000 */
.L_x_30:
[----:B------:R-:W-:Y:S01]  /*1fb0*/  IMAD.SHL.U32 R100, R100, 0x80, RZ ;  /* 0x0000008064647824 */ /* 0x000fe200078e00ff */
[----:B------:R-:W-:Y:S01]  /*1fc0*/  ULDC UR6, c[0x0][0x288] ;  /* 0x0000a20000067ab9 */ /* 0x000fe20000000800 */
[----:B------:R-:W-:Y:S01]  /*1fd0*/  SHF.R.S32.HI R11, RZ, 0x1f, R101 ;  /* 0x0000001fff0b7819 */ /* 0x000fe20000011465 */
[C---:B------:R-:W-:Y:S01]  /*1fe0*/  IMAD.SHL.U32 R6, R103.reuse, 0x80, RZ ;  /* 0x0000008067067824 */ /* 0x040fe200078e00ff */
[----:B------:R-:W-:Y:S01]  /*1ff0*/  ULDC.64 UR4, c[0x0][0x5d0] ;  /* 0x0001740000047ab9 */ /* 0x000fe20000000a00 */
[C---:B------:R-:W-:Y:S01]  /*2000*/  LOP3.LUT R8, R100.reuse, 0x6, R95, 0xf8, !PT ;  /* 0x0000000664087812 */ /* 0x040fe200078ef85f */
[----:B------:R-:W-:Y:S01]  /*2010*/  IMAD.WIDE R104, R103, 0x80, R88 ;  /* 0x0000008067687825 */ /* 0x000fe200078e0258 */
[----:B------:R-:W-:Y:S01]  /*2020*/  ISETP.GE.AND P0, PT, R100, UR6, PT ;  /* 0x0000000664007c0c */ /* 0x000fe2000bf06270 */
[----:B------:R-:W-:Y:S01]  /*2030*/  ULDC UR6, c[0x0][0x284] ;  /* 0x0000a10000067ab9 */ /* 0x000fe20000000800 */
[----:B------:R-:W-:Y:S01]  /*2040*/  SHF.R.S32.HI R9, RZ, 0x1f, R8 ;  /* 0x0000001fff097819 */ /* 0x000fe20000011408 */
[----:B------:R-:W-:Y:S01]  /*2050*/  IMAD R0, R11, UR4, RZ ;  /* 0x000000040b007c24 */ /* 0x000fe2000f8e02ff */
[----:B------:R-:W-:-:S03]  /*2060*/  ISETP.GE.OR P0, PT, R6, UR6, P0 ;  /* 0x0000000606007c0c */ /* 0x000fc60008706670 */
[C---:B------:R-:W-:Y:S02]  /*2070*/  IMAD R3, R101.reuse, UR5, R0 ;  /* 0x0000000565037c24 */ /* 0x040fe4000f8e0200 */
[----:B------:R-:W-:Y:S01]  /*2080*/  IMAD.WIDE.U32 R4, R101, UR4, R8 ;  /* 0x0000000465047c25 */ /* 0x000fe2000f8e0008 */
[----:B------:R-:W-:-:S03]  /*2090*/  ULDC.64 UR4, c[0x0][0x5c8] ;  /* 0x0001720000047ab9 */ /* 0x000fc60000000a00 */
[----:B------:R-:W-:Y:S02]  /*20a0*/  IMAD R7, R105, UR4, RZ ;  /* 0x0000000469077c24 */ /* 0x000fe4000f8e02ff */
[----:B------:R-:W-:Y:S02]  /*20b0*/  IMAD.IADD R5, R5, 0x1, R3 ;  /* 0x0000000105057824 */ /* 0x000fe400078e0203 */
[C---:B------:R-:W-:Y:S02]  /*20c0*/  IMAD R7, R104.reuse, UR5, R7 ;  /* 0x0000000568077c24 */ /* 0x040fe4000f8e0207 */
[----:B------:R-:W-:-:S04]  /*20d0*/  IMAD.WIDE.U32 R106, R104, UR4, R4 ;  /* 0x00000004686a7c25 */ /* 0x000fc8000f8e0004 */
[----:B------:R-:W-:Y:S01]  /*20e0*/  IMAD.MOV.U32 R0, RZ, RZ, -0x1 ;  /* 0xffffffffff007424 */ /* 0x000fe200078e00ff */
[----:B------:R-:W-:Y:S06]  /*20f0*/  @P0 BRA `(.L_x_32) ;  /* 0x00000040001c0947 */ /* 0x000fec0003800000 */
[----:B-----5:R-:W-:Y:S01]  /*2100*/  FSETP.NEU.AND P0, PT, R90, RZ, PT ;  /* 0x000000ff5a00720b */ /* 0x020fe20003f0d000 */
[----:B------:R-:W-:Y:S01]  /*2110*/  IMAD.IADD R4, R94, 0x1, -R100 ;  /* 0x000000015e047824 */ /* 0x000fe200078e0a64 */
[----:B------:R-:W-:Y:S01]  /*2120*/  BSSY B0, `(.L_x_32) ;  /* 0x0000404000007945 */ /* 0x000fe20003800000 */
[----:B------:R-:W-:Y:S02]  /*2130*/  IMAD.IADD R3, R99, 0x1, -R6 ;  /* 0x0000000163037824 */ /* 0x000fe400078e0a06 */
[----:B------:R-:W-:Y:S01]  /*2140*/  IMAD.IADD R103, R107, 0x1, R7 ;  /* 0x000000016b677824 */ /* 0x000fe200078e0207 */
[----:B------:R-:W-:-:S04]  /*2150*/  ISETP.GT.AND P2, PT, R4, RZ, PT ;  /* 0x000000ff0400720c */ /* 0x000fc80003f44270 */
[----:B------:R-:W-:-:S03]  /*2160*/  ISETP.GT.AND P1, PT, R3, RZ, P2 ;  /* 0x000000ff0300720c */ /* 0x000fc60001724270 */
[----:B------:R-:W-:Y:S10]  /*2170*/  @!P0 BRA `(.L_x_33) ;  /* 0x0000002c00288947 */ /* 0x000ff40003800000 */
[----:B------:R-:W0:Y:S01]  /*2180*/  LDC.64 R110, c[0x0][0x5b8] ;  /* 0x00016e00ff6e7b82 */ /* 0x000e220000000a00 */
[----:B------:R-:W-:-:S07]  /*2190*/  ULDC.64 UR4, c[0x0][0x5c0] ;  /* 0x0001700000047ab9 */ /* 0x000fce0000000a00 */
[----:B------:R-:W1:Y:S08]  /*21a0*/  LDC.64 R112, c[0x0][0x5b0] ;  /* 0x00016c00ff707b82 */ /* 0x000e700000000a00 */
[----:B------:R-:W2:Y:S01]  /*21b0*/  LDC.64 R114, c[0x0][0x5a8] ;  /* 0x00016a00ff727b82 */ /* 0x000ea20000000a00 */
[-C--:B0-----:R-:W-:Y:S02]  /*21c0*/  IMAD R6, R11, R110.reuse, RZ ;  /* 0x0000006e0b067224 */ /* 0x081fe400078e02ff */
[----:B------:R-:W-:-:S04]  /*21d0*/  IMAD.WIDE.U32 R108, R101, R110, R8 ;  /* 0x0000006e656c7225 */ /* 0x000fc800078e0008 */
[----:B------:R-:W-:Y:S02]  /*21e0*/  IMAD R107, R101, R111, R6 ;  /* 0x0000006f656b7224 */ /* 0x000fe400078e0206 */
[-C--:B-1----:R-:W-:Y:S02]  /*21f0*/  IMAD R5, R105, R112.reuse, RZ ;  /* 0x0000007069057224 */ /* 0x082fe400078e02ff */
[----:B------:R-:W-:Y:S02]  /*2200*/  IMAD.IADD R13, R109, 0x1, R107 ;  /* 0x000000016d0d7824 */ /* 0x000fe400078e026b */
[----:B------:R-:W-:Y:S02]  /*2210*/  IMAD.MOV.U32 R12, RZ, RZ, R108 ;  /* 0x000000ffff0c7224 */ /* 0x000fe400078e006c */
[C---:B------:R-:W-:Y:S02]  /*2220*/  IMAD R111, R104.reuse, R113, R5 ;  /* 0x00000071686f7224 */ /* 0x040fe400078e0205 */
[----:B------:R-:W-:-:S04]  /*2230*/  IMAD.WIDE.U32 R6, R104, R112, R12 ;  /* 0x0000007068067225 */ /* 0x000fc800078e000c */
[----:B------:R-:W-:Y:S01]  /*2240*/  IMAD.IADD R5, R7, 0x1, R111 ;  /* 0x0000000107057824 */ /* 0x000fe200078e026f */
[----:B--2---:R-:W-:-:S04]  /*2250*/  LEA R14, P0, R6, R114, 0x1 ;  /* 0x00000072060e7211 */ /* 0x004fc800078008ff */
[----:B------:R-:W-:-:S05]  /*2260*/  LEA.HI.X R15, R6, R115, R5, 0x1, P0 ;  /* 0x00000073060f7211 */ /* 0x000fca00000f0c05 */
[----:B------:R0:W2:Y:S01]  /*2270*/  @P1 LDG.E.LTC128B.U16 R5, desc[UR38][R14.64] ;  /* 0x000000260e051981 */ /* 0x0000a2000c1e1520 */
[----:B------:R-:W-:Y:S01]  /*2280*/  LEA R10, P0, R106, UR4, 0x1 ;  /* 0x000000046a0a7c11 */ /* 0x000fe2000f8008ff */
[----:B------:R-:W-:Y:S01]  /*2290*/  IMAD.WIDE.U32 R6, R104, R112, R8 ;  /* 0x0000007068067225 */ /* 0x000fe200078e0008 */
[----:B------:R-:W-:Y:S03]  /*22a0*/  BSSY B1, `(.L_x_34) ;  /* 0x0000012000017945 */ /* 0x000fe60003800000 */
[----:B------:R-:W-:Y:S02]  /*22b0*/  IMAD.IADD R7, R111, 0x1, R7 ;  /* 0x000000016f077824 */ /* 0x000fe400078e0207 */
[----:B------:R-:W-:Y:S01]  /*22c0*/  IMAD.WIDE.U32 R20, R101, R110, R6 ;  /* 0x0000006e65147225 */ /* 0x000fe200078e0006 */
[----:B0-----:R-:W-:-:S03]  /*22d0*/  SHF.L.U64.HI R15, R112, 0x3, R113 ;  /* 0x00000003700f7819 */ /* 0x001fc60000010271 */
[----:B------:R-:W-:Y:S01]  /*22e0*/  IMAD.IADD R7, R107, 0x1, R21 ;  /* 0x000000016b077824 */ /* 0x000fe200078e0215 */
[----:B------:R-:W-:Y:S01]  /*22f0*/  LEA R6, P4, R20, R114, 0x1 ;  /* 0x0000007214067211 */ /* 0x000fe200078808ff */
[----:B------:R-:W-:-:S03]  /*2300*/  IMAD.SHL.U32 R14, R112, 0x8, RZ ;  /* 0x00000008700e7824 */ /* 0x000fc600078e00ff */
[----:B------:R-:W-:Y:S01]  /*2310*/  LEA.HI.X R7, R20, R115, R7, 0x1, P4 ;  /* 0x0000007314077211 */ /* 0x000fe200020f0c07 */
[----:B--2---:R-:W-:-:S05]  /*2320*/  HADD2.F32 R11, -RZ, R5.H0_H0 ;  /* 0x20000005ff0b7230 */ /* 0x004fca0000004100 */
[----:B------:R-:W-:-:S04]  /*2330*/  FMUL R11, R11, R90 ;  /* 0x0000005a0b0b7220 */ /* 0x000fc80000400000 */
[----:B------:R-:W-:Y:S01]  /*2340*/  FFMA R24, R24, R23, R11 ;  /* 0x0000001718187223 */ /* 0x000fe2000000000b */
[----:B------:R-:W-:Y:S02]  /*2350*/  LEA.HI.X R11, R106, UR5, R103, 0x1, P0 ;  /* 0x000000056a0b7c11 */ /* 0x000fe400080f0c67 */
[----:B------:R-:W-:Y:S02]  /*2360*/  ISETP.GT.AND P0, PT, R4, 0x1, PT ;  /* 0x000000010400780c */ /* 0x000fe40003f04270 */
[----:B------:R-:W-:Y:S02]  /*2370*/  F2FP.F16.F32.PACK_AB R24, RZ, R24 ;  /* 0x00000018ff18723e */ /* 0x000fe400000000ff */
[----:B------:R-:W-:-:S03]  /*2380*/  ISETP.GT.AND P3, PT, R3, RZ, P0 ;  /* 0x000000ff0300720c */ /* 0x000fc60000764270 */
[----:B------:R0:W-:Y:S10]  /*2390*/  @P1 STG.E.U16 desc[UR38][R10.64], R24 ;  /* 0x000000180a001986 */ /* 0x0001f4000c101526 */
[----:B------:R-:W-:Y:S05]  /*23a0*/  @!P3 BRA `(.L_x_35) ;  /* 0x000000000004b947 */ /* 0x000fea0003800000 */
[----:B------:R1:W5:Y:S02]  /*23b0*/  LDG.E.LTC128B.U16 R5, desc[UR38][R6.64+0x2] ;  /* 0x0000022606057981 */ /* 0x000364000c1e1520 */
.L_x_35:
[----:B------:R-:W-:Y:S05]  /*23c0*/  BSYNC B1 ;  /* 0x0000000000017941 */ /* 0x000fea0003800000 */
.L_x_34:
[----:B-----5:R-:W-:Y:S01]  /*23d0*/  HADD2.F32 R103, -RZ, R5.H0_H0 ;  /* 0x20000005ff677230 */ /* 0x020fe20000004100 */
[----:B------:R-:W-:Y:S01]  /*23e0*/  ISETP.GT.AND P2, PT, R3, 0x8, P2 ;  /* 0x000000080300780c */ /* 0x000fe20001744270 */
[----:B------:R-:W-:Y:S01]  /*23f0*/  IMAD.WIDE.U32 R20, R104, R112, R14 ;  /* 0x0000007068147225 */ /* 0x000fe200078e000e */
[----:B0-----:R-:W-:-:S03]  /*2400*/  PRMT R24, R5, 0x7610, R24 ;  /* 0x0000761005187816 */ /* 0x001fc60000000018 */
[----:B------:R-:W-:Y:S01]  /*2410*/  FMUL R12, R103, R90 ;  /* 0x0000005a670c7220 */ /* 0x000fe20000400000 */
[----:B------:R-:W-:Y:S01]  /*2420*/  IMAD.IADD R111, R111, 0x1, R21 ;  /* 0x000000016f6f7824 */ /* 0x000fe200078e0215 */
[----:B------:R-:W-:Y:S02]  /*2430*/  IADD3 R108, P1, R108, R20, RZ ;  /* 0x000000146c6c7210 */ /* 0x000fe40007f3e0ff */
[----:B------:R-:W-:-:S03]  /*2440*/  FFMA R12, R25, R23, R12 ;  /* 0x00000017190c7223 */ /* 0x000fc6000000000c */
[----:B------:R-:W-:Y:S01]  /*2450*/  IMAD.X R13, R111, 0x1, R13, P1 ;  /* 0x000000016f0d7824 */ /* 0x000fe200008e060d */
[C---:B------:R-:W-:Y:S02]  /*2460*/  LEA R14, P1, R108.reuse, R114, 0x1 ;  /* 0x000000726c0e7211 */ /* 0x040fe400078208ff */
[----:B------:R-:W-:Y:S02]  /*2470*/  F2FP.F16.F32.PACK_AB R12, RZ, R12 ;  /* 0x0000000cff0c723e */ /* 0x000fe400000000ff */
[----:B------:R-:W-:Y:S02]  /*2480*/  LEA.HI.X R15, R108, R115, R13, 0x1, P1 ;  /* 0x000000736c0f7211 */ /* 0x000fe400008f0c0d */
[----:B------:R-:W-:-:S05]  /*2490*/  PRMT R21, R12, 0x7610, R21 ;  /* 0x000076100c157816 */ /* 0x000fca0000000015 */
[----:B------:R0:W-:Y:S04]  /*24a0*/  @P3 STG.E.U16 desc[UR38][R10.64+0x2], R21 ;  /* 0x000002150a003986 */ /* 0x0001e8000c101526 */
[----:B------:R-:W2:Y:S01]  /*24b0*/  @P2 LDG.E.LTC128B.U16 R24, desc[UR38][R14.64] ;  /* 0x000000260e182981 */ /* 0x000ea2000c1e1520 */
[----:B------:R-:W-:Y:S01]  /*24c0*/  IADD3 R20, P1, R8, R20, RZ ;  /* 0x0000001408147210 */ /* 0x000fe20007f3e0ff */
[----:B------:R-:W-:Y:S01]  /*24d0*/  BSSY B1, `(.L_x_36) ;  /* 0x0000011000017945 */ /* 0x000fe20003800000 */
[----:B------:R-:W-:Y:S02]  /*24e0*/  SHF.L.U64.HI R13, R91, 0x1, R92 ;  /* 0x000000015b0d7819 */ /* 0x000fe4000001025c */
[----:B------:R-:W-:Y:S01]  /*24f0*/  ISETP.GT.AND P0, PT, R3, 0x8, P0 ;  /* 0x000000080300780c */ /* 0x000fe20000704270 */
[----:B0-----:R-:W-:Y:S01]  /*2500*/  IMAD.X R21, R9, 0x1, R111, P1 ;  /* 0x0000000109157824 */ /* 0x001fe200008e066f */
[----:B------:R-:W-:Y:S01]  /*2510*/  LEA R12, P1, R91, R10, 0x1 ;  /* 0x0000000a5b0c7211 */ /* 0x000fe200078208ff */
[----:B------:R-:W-:-:S04]  /*2520*/  IMAD.WIDE.U32 R20, R101, R110, R20 ;  /* 0x0000006e65147225 */ /* 0x000fc800078e0014 */
[----:B------:R-:W-:Y:S01]  /*2530*/  IMAD.X R13, R13, 0x1, R11, P1 ;  /* 0x000000010d0d7824 */ /* 0x000fe200008e060b */
[----:B------:R-:W-:Y:S01]  /*2540*/  LEA R8, P3, R20, R114, 0x1 ;  /* 0x0000007214087211 */ /* 0x000fe200078608ff */
[----:B------:R-:W-:-:S05]  /*2550*/  IMAD.IADD R9, R107, 0x1, R21 ;  /* 0x000000016b097824 */ /* 0x000fca00078e0215 */
[----:B------:R-:W-:Y:S01]  /*2560*/  LEA.HI.X R9, R20, R115, R9, 0x1, P3 ;  /* 0x0000007314097211 */ /* 0x000fe200018f0c09 */
[----:B--2---:R-:W-:-:S05]  /*2570*/  HADD2.F32 R5, -RZ, R24.H0_H0 ;  /* 0x20000018ff057230 */ /* 0x004fca0000004100 */
[----:B------:R-:W-:-:S04]  /*2580*/  FMUL R5, R5, R90 ;  /* 0x0000005a05057220 */ /* 0x000fc80000400000 */
[----:B------:R-:W-:-:S05]  /*2590*/  FFMA R5, R26, R23, R5 ;  /* 0x000000171a057223 */ /* 0x000fca0000000005 */
[----:B------:R-:W-:-:S05]  /*25a0*/  F2FP.F16.F32.PACK_AB R5, RZ, R5 ;  /* 0x00000005ff05723e */ /* 0x000fca00000000ff */
[----:B------:R0:W-:Y:S01]  /*25b0*/  @P2 STG.E.U16 desc[UR38][R12.64], R5 ;  /* 0x000000050c002986 */ /* 0x0001e2000c101526 */
[----:B------:R-:W-:Y:S05]  /*25c0*/  @!P0 BRA `(.L_x_37) ;  /* 0x0000000000048947 */ /* 0x000fea0003800000 */
[----:B------:R2:W5:Y:S02]  /*25d0*/  LDG.E.LTC128B.U16 R24, desc[UR38][R8.64+0x2] ;  /* 0x0000022608187981 */ /* 0x000564000c1e1520 */
.L_x_37:
[----:B------:R-:W-:Y:S05]  /*25e0*/  BSYNC B1 ;  /* 0x0000000000017941 */ /* 0x000fea0003800000 */
.L_x_36:
[----:B0----5:R-:W-:Y:S01]  /*25f0*/  HADD2.F32 R5, -RZ, R24.H0_H0 ;  /* 0x20000018ff057230 */ /* 0x021fe20000004100 */
[----:B------:R-:W-:Y:S01]  /*2600*/  ISETP.GT.AND P1, PT, R4, 0x8, PT ;  /* 0x000000080400780c */ /* 0x000fe20003f24270 */
[----:B------:R-:W-:Y:S03]  /*2610*/  BSSY B1, `(.L_x_38) ;  /* 0x0000008000017945 */ /* 0x000fe60003800000 */
[----:B------:R-:W-:Y:S01]  /*2620*/  FMUL R14, R5, R90 ;  /* 0x0000005a050e7220 */ /* 0x000fe20000400000 */
[----:B------:R-:W-:-:S03]  /*2630*/  ISETP.GT.AND P2, PT, R3, RZ, P1 ;  /* 0x000000ff0300720c */ /* 0x000fc60000f44270 */
[----:B------:R-:W-:-:S05]  /*2640*/  FFMA R14, R27, R23, R14 ;  /* 0x000000171b0e7223 */ /* 0x000fca000000000e */
[----:B------:R-:W-:-:S05]  /*2650*/  F2FP.F16.F32.PACK_AB R14, RZ, R14 ;  /* 0x0000000eff0e723e */ /* 0x000fca00000000ff */
[----:B------:R0:W-:Y:S01]  /*2660*/  @P0 STG.E.U16 desc[UR38][R12.64+0x2], R14 ;  /* 0x0000020e0c000986 */ /* 0x0001e2000c101526 */
[----:B------:R-:W-:Y:S05]  /*2670*/  @!P2 BRA `(.L_x_39) ;  /* 0x000000000004a947 */ /* 0x000fea0003800000 */
[----:B------:R3:W5:Y:S02]  /*2680*/  LDG.E.LTC128B.U16 R24, desc[UR38][R6.64+0x10] ;  /* 0x0000102606187981 */ /* 0x000764000c1e1520 */
.L_x_39:
[----:B------:R-:W-:Y:S05]  /*2690*/  BSYNC B1 ;  /* 0x0000000000017941 */ /* 0x000fea0003800000 */
.L_x_38:
[----:B-----5:R-:W-:Y:S01]  /*26a0*/  HADD2.F32 R5, -RZ, R24.H0_H0 ;  /* 0x20000018ff057230 */ /* 0x020fe20000004100 */
        /* <DEDUP_REMOVED lines=9> */
.L_x_41:
[----:B------:R-:W-:Y:S05]  /*2740*/  BSYNC B1 ;  /* 0x0000000000017941 */ /* 0x000fea0003800000 */
.L_x_40:
[----:B----45:R-:W-:Y:S01]  /*2750*/  HADD2.F32 R5, -RZ, R24.H0_H0 ;  /* 0x20000018ff057230 */ /* 0x030fe20000004100 */
[----:B------:R-:W-:Y:S01]  /*2760*/  ISETP.GT.AND P1, PT, R3, 0x8, P1 ;  /* 0x000000080300780c */ /* 0x000fe20000f24270 */
[----:B------:R-:W-:Y:S03]  /*2770*/  BSSY B1, `(.L_x_42) ;  /* 0x0000007000017945 */ /* 0x000fe60003800000 */
[----:B0-----:R-:W-:-:S04]  /*2780*/  FMUL R14, R5, R90 ;  /* 0x0000005a050e7220 */ /* 0x001fc80000400000 */
[----:B------:R-:W-:-:S05]  /*2790*/  FFMA R14, R29, R23, R14 ;  /* 0x000000171d0e7223 */ /* 0x000fca000000000e */
[----:B------:R-:W-:-:S05]  /*27a0*/  F2FP.F16.F32.PACK_AB R14, RZ, R14 ;  /* 0x0000000eff0e723e */ /* 0x000fca00000000ff */
[----:B------:R0:W-:Y:S01]  /*27b0*/  @P3 STG.E.U16 desc[UR38][R10.64+0x12], R14 ;  /* 0x0000120e0a003986 */ /* 0x0001e2000c101526 */
[----:B------:R-:W-:Y:S05]  /*27c0*/  @!P1 BRA `(.L_x_43) ;  /* 0x0000000000049947 */ /* 0x000fea0003800000 */
[----:B------:R4:W5:Y:S02]  /*27d0*/  LDG.E.LTC128B.U16 R24, desc[UR38][R8.64+0x10] ;  /* 0x0000102608187981 */ /* 0x000964000c1e1520 */
.L_x_43:
[----:B------:R-:W-:Y:S05]  /*27e0*/  BSYNC B1 ;  /* 0x0000000000017941 */ /* 0x000fea0003800000 */
.L_x_42:
[----:B-----5:R-:W-:Y:S01]  /*27f0*/  HADD2.F32 R5, -RZ, R24.H0_H0 ;  /* 0x20000018ff057230 */ /* 0x020fe20000004100 */
[----:B------:R-:W-:Y:S01]  /*2800*/  ISETP.GT.AND P0, PT, R3, 0x8, P0 ;  /* 0x000000080300780c */ /* 0x000fe20000704270 */
[----:B------:R-:W-:Y:S03]  /*2810*/  BSSY B1, `(.L_x_44) ;  /* 0x0000007000017945 */ /* 0x000fe60003800000 */
[----:B------:R-:W-:-:S04]  /*2820*/  FMUL R5, R5, R90 ;  /* 0x0000005a05057220 */ /* 0x000fc80000400000 */
[----:B------:R-:W-:-:S05]  /*2830*/  FFMA R5, R30, R23, R5 ;  /* 0x000000171e057223 */ /* 0x000fca0000000005 */
[----:B------:R-:W-:-:S05]  /*2840*/  F2FP.F16.F32.PACK_AB R5, RZ, R5 ;  /* 0x00000005ff05723e */ /* 0x000fca00000000ff */
[----:B------:R0:W-:Y:S01]  /*2850*/  @P1 STG.E.U16 desc[UR38][R12.64+0x10], R5 ;  /* 0x000010050c001986 */ /* 0x0001e2000c101526 */
[----:B------:R-:W-:Y:S05]  /*2860*/  @!P0 BRA `(.L_x_45) ;  /* 0x0000000000048947 */ /* 0x000fea0003800000 */
[----:B------:R0:W5:Y:S02]  /*2870*/  LDG.E.LTC128B.U16 R24, desc[UR38][R8.64+0x12] ;  /* 0x0000122608187981 */ /* 0x000164000c1e1520 */
.L_x_45:
[----:B------:R-:W-:Y:S05]  /*2880*/  BSYNC B1 ;  /* 0x0000000000017941 */ /* 0x000fea0003800000 */
.L_x_44:
        /* <DEDUP_REMOVED lines=10> */
.L_x_47:
[----:B------:R-:W-:Y:S05]  /*2930*/  BSYNC B1 ;  /* 0x0000000000017941 */ /* 0x000fea0003800000 */
.L_x_46:
        /* <DEDUP_REMOVED lines=10> */
.L_x_49:
[----:B------:R-:W-:Y:S05]  /*29e0*/  BSYNC B1 ;  /* 0x0000000000017941 */ /* 0x000fea0003800000 */
.L_x_48:
[----:B0----5:R-:W-:Y:S01]  /*29f0*/  HADD2.F32 R5, -RZ, R24.H0_H0 ;  /* 0x20000018ff057230 */ /* 0x021fe20000004100 */
        /* <DEDUP_REMOVED lines=8> */
.L_x_51:
[----:B------:R-:W-:Y:S05]  /*2a80*/  BSYNC B1 ;  /* 0x0000000000017941 */ /* 0x000fea0003800000 */
.L_x_50:
        /* <DEDUP_REMOVED lines=9> */
.L_x_53:
[----:B------:R-:W-:Y:S05]  /*2b20*/  BSYNC B1 ;  /* 0x0000000000017941 */ /* 0x000fea0003800000 */
.L_x_52:
        /* <DEDUP_REMOVED lines=10> */
.L_x_55:
[----:B------:R-:W-:Y:S05]  /*2bd0*/  BSYNC B1 ;  /* 0x0000000000017941 */ /* 0x000fea0003800000 */
.L_x_54:
        /* <DEDUP_REMOVED lines=10> */
.L_x_57:
[----:B------:R-:W-:Y:S05]  /*2c80*/  BSYNC B1 ;  /* 0x0000000000017941 */ /* 0x000fea0003800000 */
.L_x_56:
        /* <DEDUP_REMOVED lines=9> */
.L_x_59:
[----:B------:R-:W-:Y:S05]  /*2d20*/  BSYNC B1 ;  /* 0x0000000000017941 */ /* 0x000fea0003800000 */
.L_x_58:
        /* <DEDUP_REMOVED lines=9> */
.L_x_61:
[----:B------:R-:W-:Y:S05]  /*2dc0*/  BSYNC B1 ;  /* 0x0000000000017941 */ /* 0x000fea0003800000 */
.L_x_60:
        /* <DEDUP_REMOVED lines=10> */
.L_x_63:
[----:B------:R-:W-:Y:S05]  /*2e70*/  BSYNC B1 ;  /* 0x0000000000017941 */ /* 0x000fea0003800000 */
.L_x_62:
        /* <DEDUP_REMOVED lines=10> */
.L_x_65:
[----:B------:R-:W-:Y:S05]  /*2f20*/  BSYNC B1 ;  /* 0x0000000000017941 */ /* 0x000fea0003800000 */
.L_x_64:
        /* <DEDUP_REMOVED lines=9> */
.L_x_67:
[----:B------:R-:W-:Y:S05]  /*2fc0*/  BSYNC B1 ;  /* 0x0000000000017941 */ /* 0x000fea0003800000 */
.L_x_66:
        /* <DEDUP_REMOVED lines=9> */
.L_x_69:
[----:B------:R-:W-:Y:S05]  /*3060*/  BSYNC B1 ;  /* 0x0000000000017941 */ /* 0x000fea0003800000 */
.L_x_68:
        /* <DEDUP_REMOVED lines=10> */
.L_x_71:
[----:B------:R-:W-:Y:S05]  /*3110*/  BSYNC B1 ;  /* 0x0000000000017941 */ /* 0x000fea0003800000 */
.L_x_70:
        /* <DEDUP_REMOVED lines=10> */
.L_x_73:
[----:B------:R-:W-:Y:S05]  /*31c0*/  BSYNC B1 ;  /* 0x0000000000017941 */ /* 0x000fea0003800000 */
.L_x_72:
        /* <DEDUP_REMOVED lines=9> */
.L_x_75:
[----:B------:R-:W-:Y:S05]  /*3260*/  BSYNC B1 ;  /* 0x0000000000017941 */ /* 0x000fea0003800000 */
.L_x_74:
        /* <DEDUP_REMOVED lines=9> */
.L_x_77:
[----:B------:R-:W-:Y:S05]  /*3300*/  BSYNC B1 ;  /* 0x0000000000017941 */ /* 0x000fea0003800000 */
.L_x_76:
        /* <DEDUP_REMOVED lines=10> */
.L_x_79:
[----:B------:R-:W-:Y:S05]  /*33b0*/  BSYNC B1 ;  /* 0x0000000000017941 */ /* 0x000fea0003800000 */
.L_x_78:
        /* <DEDUP_REMOVED lines=10> */
.L_x_81:
[----:B------:R-:W-:Y:S05]  /*3460*/  BSYNC B1 ;  /* 0x0000000000017941 */ /* 0x000fea0003800000 */
.L_x_80:
        /* <DEDUP_REMOVED lines=9> */
.L_x_83:
[----:B------:R-:W-:Y:S05]  /*3500*/  BSYNC B1 ;  /* 0x0000000000017941 */ /* 0x000fea0003800000 */
.L_x_82:
        /* <DEDUP_REMOVED lines=9> */
.L_x_85:
[----:B------:R-:W-:Y:S05]  /*35a0*/  BSYNC B1 ;  /* 0x0000000000017941 */ /* 0x000fea0003800000 */
.L_x_84:
        /* <DEDUP_REMOVED lines=10> */
.L_x_87:
[----:B------:R-:W-:Y:S05]  /*3650*/  BSYNC B1 ;  /* 0x0000000000017941 */ /* 0x000fea0003800000 */
.L_x_86:
        /* <DEDUP_REMOVED lines=10> */
.L_x_89:
[----:B------:R-:W-:Y:S05]  /*3700*/  BSYNC B1 ;  /* 0x0000000000017941 */ /* 0x000fea0003800000 */
.L_x_88:
        /* <DEDUP_REMOVED lines=9> */
.L_x_91:
[----:B------:R-:W-:Y:S05]  /*37a0*/  BSYNC B1 ;  /* 0x0000000000017941 */ /* 0x000fea0003800000 */
.L_x_90:
        /* <DEDUP_REMOVED lines=9> */
.L_x_93:
[----:B------:R-:W-:Y:S05]  /*3840*/  BSYNC B1 ;  /* 0x0000000000017941 */ /* 0x000fea0003800000 */
.L_x_92:
        /* <DEDUP_REMOVED lines=10> */
.L_x_95:
[----:B------:R-:W-:Y:S05]  /*38f0*/  BSYNC B1 ;  /* 0x0000000000017941 */ /* 0x000fea0003800000 */
.L_x_94:
        /* <DEDUP_REMOVED lines=10> */
.L_x_97:
[----:B------:R-:W-:Y:S05]  /*39a0*/  BSYNC B1 ;  /* 0x0000000000017941 */ /* 0x000fea0003800000 */
.L_x_96:
        /* <DEDUP_REMOVED lines=9> */
.L_x_99:
[----:B------:R-:W-:Y:S05]  /*3a40*/  BSYNC B1 ;  /* 0x0000000000017941 */ /* 0x000fea0003800000 */
.L_x_98:
        /* <DEDUP_REMOVED lines=9> */
.L_x_101:
[----:B------:R-:W-:Y:S05]  /*3ae0*/  BSYNC B1 ;  /* 0x0000000000017941 */ /* 0x000fea0003800000 */
.L_x_100:
        /* <DEDUP_REMOVED lines=10> */
.L_x_103:
[----:B------:R-:W-:Y:S05]  /*3b90*/  BSYNC B1 ;  /* 0x0000000000017941 */ /* 0x000fea0003800000 */
.L_x_102:
        /* <DEDUP_REMOVED lines=10> */
.L_x_105:
[----:B------:R-:W-:Y:S05]  /*3c40*/  BSYNC B1 ;  /* 0x0000000000017941 */ /* 0x000fea0003800000 */
.L_x_104:
        /* <DEDUP_REMOVED lines=9> */
.L_x_107:
[----:B------:R-:W-:Y:S05]  /*3ce0*/  BSYNC B1 ;  /* 0x0000000000017941 */ /* 0x000fea0003800000 */
.L_x_106:
        /* <DEDUP_REMOVED lines=9> */
.L_x_109:
[----:B------:R-:W-:Y:S05]  /*3d80*/  BSYNC B1 ;  /* 0x0000000000017941 */ /* 0x000fea0003800000 */
.L_x_108:
        /* <DEDUP_REMOVED lines=10> */
.L_x_111:
[----:B------:R-:W-:Y:S05]  /*3e30*/  BSYNC B1 ;  /* 0x0000000000017941 */ /* 0x000fea0003800000 */
.L_x_110:
        /* <DEDUP_REMOVED lines=10> */
.L_x_113:
[----:B------:R-:W-:Y:S05]  /*3ee0*/  BSYNC B1 ;  /* 0x0000000000017941 */ /* 0x000fea0003800000 */
.L_x_112:
        /* <DEDUP_REMOVED lines=9> */
.L_x_115:
[----:B------:R-:W-:Y:S05]  /*3f80*/  BSYNC B1 ;  /* 0x0000000000017941 */ /* 0x000fea0003800000 */
.L_x_114:
        /* <DEDUP_REMOVED lines=9> */
.L_x_117:
[----:B------:R-:W-:Y:S05]  /*4020*/  BSYNC B1 ;  /* 0x0000000000017941 */ /* 0x000fea0003800000 */
.L_x_116:
        /* <DEDUP_REMOVED lines=10> */
.L_x_119:
[----:B------:R-:W-:Y:S05]  /*40d0*/  BSYNC B1 ;  /* 0x0000000000017941 */ /* 0x000fea0003800000 */
.L_x_118:
        /* <DEDUP_REMOVED lines=10> */
.L_x_121:
[----:B------:R-:W-:Y:S05]  /*4180*/  BSYNC B1 ;  /* 0x0000000000017941 */ /* 0x000fea0003800000 */
.L_x_120:
        /* <DEDUP_REMOVED lines=9> */
.L_x_123:
[----:B------:R-:W-:Y:S05]  /*4220*/  BSYNC B1 ;  /* 0x0000000000017941 */ /* 0x000fea0003800000 */
.L_x_122:
        /* <DEDUP_REMOVED lines=9> */
.L_x_125:
[----:B------:R-:W-:Y:S05]  /*42c0*/  BSYNC B1 ;  /* 0x0000000000017941 */ /* 0x000fea0003800000 */
.L_x_124:
        /* <DEDUP_REMOVED lines=10> */
.L_x_127:
[----:B------:R-:W-:Y:S05]  /*4370*/  BSYNC B1 ;  /* 0x0000000000017941 */ /* 0x000fea0003800000 */
.L_x_126:
        /* <DEDUP_REMOVED lines=10> */
.L_x_129:
[----:B------:R-:W-:Y:S05]  /*4420*/  BSYNC B1 ;  /* 0x0000000000017941 */ /* 0x000fea0003800000 */
.L_x_128:
        /* <DEDUP_REMOVED lines=9> */
.L_x_131:
[----:B------:R-:W-:Y:S05]  /*44c0*/  BSYNC B1 ;  /* 0x0000000000017941 */ /* 0x000fea0003800000 */
.L_x_130:
        /* <DEDUP_REMOVED lines=9> */
.L_x_133:
[----:B------:R-:W-:Y:S05]  /*4560*/  BSYNC B1 ;  /* 0x0000000000017941 */ /* 0x000fea0003800000 */
.L_x_132:
        /* <DEDUP_REMOVED lines=10> */
.L_x_135:
[----:B------:R-:W-:Y:S05]  /*4610*/  BSYNC B1 ;  /* 0x0000000000017941 */ /* 0x000fea0003800000 */
.L_x_134:
        /* <DEDUP_REMOVED lines=10> */
.L_x_137:
[----:B------:R-:W-:Y:S05]  /*46c0*/  BSYNC B1 ;  /* 0x0000000000017941 */ /* 0x000fea0003800000 */
.L_x_136:
        /* <DEDUP_REMOVED lines=9> */
.L_x_139:
[----:B------:R-:W-:Y:S05]  /*4760*/  BSYNC B1 ;  /* 0x0000000000017941 */ /* 0x000fea0003800000 */
.L_x_138:
        /* <DEDUP_REMOVED lines=9> */
.L_x_141:
[----:B------:R-:W-:Y:S05]  /*4800*/  BSYNC B1 ;  /* 0x0000000000017941 */ /* 0x000fea0003800000 */
.L_x_140:
        /* <DEDUP_REMOVED lines=10> */
.L_x_143:
[----:B------:R-:W-:Y:S05]  /*48b0*/  BSYNC B1 ;  /* 0x0000000000017941 */ /* 0x000fea0003800000 */
.L_x_142:
        /* <DEDUP_REMOVED lines=10> */
.L_x_145:
[----:B------:R-:W-:Y:S05]  /*4960*/  BSYNC B1 ;  /* 0x0000000000017941 */ /* 0x000fea0003800000 */
.L_x_144:
        /* <DEDUP_REMOVED lines=9> */
.L_x_147:
[----:B------:R-:W-:Y:S05]  /*4a00*/  BSYNC B1 ;  /* 0x0000000000017941 */ /* 0x000fea0003800000 */
.L_x_146:
        /* <DEDUP_REMOVED lines=9> */
.L_x_149:
[----:B------:R-:W-:Y:S05]  /*4aa0*/  BSYNC B1 ;  /* 0x0000000000017941 */ /* 0x000fea0003800000 */
.L_x_148:
        /* <DEDUP_REMOVED lines=10> */
.L_x_151:
[----:B------:R-:W-:Y:S05]  /*4b50*/  BSYNC B1 ;  /* 0x0000000000017941 */ /* 0x000fea0003800000 */
.L_x_150:
[----:B-----5:R-:W-:Y:S01]  /*4b60*/  HADD2.F32 R5, -RZ, R24.H0_H0 ;  /* 0x20000018ff057230 */ /* 0x020fe20000004100 */
[----:B------:R-:W-:Y:S01]  /*4b70*/  ISETP.GT.AND P0, PT, R4, 0x79, PT ;  /* 0x000000790400780c */ /* 0x000fe20003f04270 */
[----:B------:R-:W-:Y:S01]  /*4b80*/  @P2 IMAD.MOV.U32 R4, RZ, RZ, R10 ;  /* 0x000000ffff042224 */ /* 0x000fe200078e000a */
[----:B------:R-:W-:Y:S02]  /*4b90*/  BSSY B1, `(.L_x_152) ;  /* 0x000000a000017945 */ /* 0x000fe40003800000 */
[----:B------:R-:W-:Y:S01]  /*4ba0*/  FMUL R5, R5, R90 ;  /* 0x0000005a05057220 */ /* 0x000fe20000400000 */
[----:B------:R-:W-:-:S03]  /*4bb0*/  ISETP.GT.AND P3, PT, R3, RZ, P0 ;  /* 0x000000ff0300720c */ /* 0x000fc60000764270 */
[----:B------:R-:W-:-:S05]  /*4bc0*/  FFMA R5, R84, R23, R5 ;  /* 0x0000001754057223 */ /* 0x000fca0000000005 */
[----:B------:R-:W-:-:S04]  /*4bd0*/  F2FP.F16.F32.PACK_AB R5, RZ, R5 ;  /* 0x00000005ff05723e */ /* 0x000fc800000000ff */
[----:B0-----:R-:W-:Y:S01]  /*4be0*/  PRMT R14, R5, 0x7610, R14 ;  /* 0x00007610050e7816 */ /* 0x001fe2000000000e */
[----:B------:R-:W-:-:S05]  /*4bf0*/  @P2 IMAD.MOV.U32 R5, RZ, RZ, R11 ;  /* 0x000000ffff052224 */ /* 0x000fca00078e000b */
[----:B------:R0:W-:Y:S01]  /*4c00*/  @P2 STG.E.U16 desc[UR38][R4.64+0xf0], R14 ;  /* 0x0000f00e04002986 */ /* 0x0001e2000c101526 */
[----:B------:R-:W-:Y:S05]  /*4c10*/  @!P3 BRA `(.L_x_153) ;  /* 0x000000000004b947 */ /* 0x000fea0003800000 */
[----:B------:R0:W5:Y:S02]  /*4c20*/  LDG.E.LTC128B.U16 R24, desc[UR38][R6.64+0xf2] ;  /* 0x0000f22606187981 */ /* 0x000164000c1e1520 */
.L_x_153:
[----:B------:R-:W-:Y:S05]  /*4c30*/  BSYNC B1 ;  /* 0x0000000000017941 */ /* 0x000fea0003800000 */
.L_x_152:
        /* <DEDUP_REMOVED lines=9> */
.L_x_155:
[----:B------:R-:W-:Y:S05]  /*4cd0*/  BSYNC B1 ;  /* 0x0000000000017941 */ /* 0x000fea0003800000 */
.L_x_154:
[----:B-----5:R-:W-:Y:S01]  /*4ce0*/  HADD2.F32 R5, -RZ, R24.H0_H0 ;  /* 0x20000018ff057230 */ /* 0x020fe20000004100 */
[----:B------:R-:W-:Y:S01]  /*4cf0*/  ISETP.GT.AND P0, PT, R3, 0x8, P0 ;  /* 0x000000080300780c */ /* 0x000fe20000704270 */
[----:B0-----:R-:W-:Y:S01]  /*4d00*/  @P1 IMAD.MOV.U32 R4, RZ, RZ, R12 ;  /* 0x000000ffff041224 */ /* 0x001fe200078e000c */
[----:B------:R-:W-:Y:S02]  /*4d10*/  BSSY B1, `(.L_x_156) ;  /* 0x0000009000017945 */ /* 0x000fe40003800000 */
[----:B------:R-:W-:-:S04]  /*4d20*/  FMUL R5, R5, R90 ;  /* 0x0000005a05057220 */ /* 0x000fc80000400000 */
[----:B------:R-:W-:-:S05]  /*4d30*/  FFMA R5, R86, R23, R5 ;  /* 0x0000001756057223 */ /* 0x000fca0000000005 */
[----:B------:R-:W-:-:S04]  /*4d40*/  F2FP.F16.F32.PACK_AB R5, RZ, R5 ;  /* 0x00000005ff05723e */ /* 0x000fc800000000ff */
[----:B-1-3--:R-:W-:Y:S01]  /*4d50*/  PRMT R6, R5, 0x7610, R6 ;  /* 0x0000761005067816 */ /* 0x00afe20000000006 */
[----:B------:R-:W-:-:S05]  /*4d60*/  @P1 IMAD.MOV.U32 R5, RZ, RZ, R13 ;  /* 0x000000ffff051224 */ /* 0x000fca00078e000d */
[----:B------:R0:W-:Y:S01]  /*4d70*/  @P1 STG.E.U16 desc[UR38][R4.64+0xf0], R6 ;  /* 0x0000f00604001986 */ /* 0x0001e2000c101526 */
[----:B------:R-:W-:Y:S05]  /*4d80*/  @!P0 BRA `(.L_x_157) ;  /* 0x0000000000048947 */ /* 0x000fea0003800000 */
[----:B------:R1:W5:Y:S02]  /*4d90*/  LDG.E.LTC128B.U16 R24, desc[UR38][R8.64+0xf2] ;  /* 0x0000f22608187981 */ /* 0x000364000c1e1520 */
.L_x_157:
[----:B------:R-:W-:Y:S05]  /*4da0*/  BSYNC B1 ;  /* 0x0000000000017941 */ /* 0x000fea0003800000 */
.L_x_156:
[----:B------:R-:W-:Y:S05]  /*4db0*/  @!P0 BRA `(.L_x_158) ;  /* 0x0000001000e88947 */ /* 0x000fea0003800000 */
[----:B-----5:R-:W-:-:S05]  /*4dc0*/  HADD2.F32 R3, -RZ, R24.H0_H0 ;  /* 0x20000018ff037230 */ /* 0x020fca0000004100 */
[----:B0-----:R-:W-:-:S04]  /*4dd0*/  FMUL R4, R3, R90 ;  /* 0x0000005a03047220 */ /* 0x001fc80000400000 */
[----:B------:R-:W-:-:S05]  /*4de0*/  FFMA R4, R87, R23, R4 ;  /* 0x0000001757047223 */ /* 0x000fca0000000004 */
[----:B------:R-:W-:-:S05]  /*4df0*/  F2FP.F16.F32.PACK_AB R4, RZ, R4 ;  /* 0x00000004ff04723e */ /* 0x000fca00000000ff */
[----:B------:R3:W-:Y:S01]  /*4e00*/  STG.E.U16 desc[UR38][R12.64+0xf2], R4 ;  /* 0x0000f2040c007986 */ /* 0x0007e2000c101526 */
[----:B------:R-:W-:Y:S05]  /*4e10*/  BRA `(.L_x_158) ;  /* 0x0000001000d07947 */ /* 0x000fea0003800000 */
.L_x_33:
[----:B------:R-:W-:Y:S01]  /*4e20*/  ISETP.GT.AND P3, PT, R4, 0x1, PT ;  /* 0x000000010400780c */ /* 0x000fe20003f64270 */
[----:B------:R-:W-:Y:S01]  /*4e30*/  ULDC.64 UR4, c[0x0][0x5c0] ;  /* 0x0001700000047ab9 */ /* 0x000fe20000000a00 */
[-C--:B------:R-:W-:Y:S01]  /*4e40*/  FMUL R24, R24, R23.reuse ;  /* 0x0000001718187220 */ /* 0x080fe20000400000 */
[----:B------:R-:W-:Y:S01]  /*4e50*/  LEA R6, P4, R106, UR4, 0x1 ;  /* 0x000000046a067c11 */ /* 0x000fe2000f8808ff */
[-C--:B------:R-:W-:Y:S01]  /*4e60*/  FMUL R25, R25, R23.reuse ;  /* 0x0000001719197220 */ /* 0x080fe20000400000 */
[----:B------:R-:W-:Y:S01]  /*4e70*/  ISETP.GT.AND P0, PT, R3, RZ, P3 ;  /* 0x000000ff0300720c */ /* 0x000fe20001f04270 */
[-C--:B------:R-:W-:Y:S01]  /*4e80*/  FMUL R26, R26, R23.reuse ;  /* 0x000000171a1a7220 */ /* 0x080fe20000400000 */
[----:B------:R-:W-:Y:S01]  /*4e90*/  F2FP.F16.F32.PACK_AB R24, RZ, R24 ;  /* 0x00000018ff18723e */ /* 0x000fe200000000ff */
[-C--:B------:R-:W-:Y:S01]  /*4ea0*/  FMUL R27, R27, R23.reuse ;  /* 0x000000171b1b7220 */ /* 0x080fe20000400000 */
[----:B------:R-:W-:Y:S01]  /*4eb0*/  LEA.HI.X R7, R106, UR5, R103, 0x1, P4 ;  /* 0x000000056a077c11 */ /* 0x000fe2000a0f0c67 */
[----:B------:R-:W-:Y:S01]  /*4ec0*/  FMUL R28, R28, R23 ;  /* 0x000000171c1c7220 */ /* 0x000fe20000400000 */
[----:B------:R-:W-:Y:S01]  /*4ed0*/  F2FP.F16.F32.PACK_AB R25, RZ, R25 ;  /* 0x00000019ff19723e */ /* 0x000fe200000000ff */
[-C--:B------:R-:W-:Y:S01]  /*4ee0*/  FMUL R29, R29, R23.reuse ;  /* 0x000000171d1d7220 */ /* 0x080fe20000400000 */
[----:B------:R-:W-:Y:S01]  /*4ef0*/  ISETP.GT.AND P2, PT, R3, 0x8, P2 ;  /* 0x000000080300780c */ /* 0x000fe20001744270 */
[----:B------:R-:W-:Y:S01]  /*4f00*/  @P1 STG.E.U16 desc[UR38][R6.64], R24 ;  /* 0x0000001806001986 */ /* 0x000fe2000c101526 */
[----:B------:R-:W-:Y:S01]  /*4f10*/  ISETP.GT.AND P1, PT, R4, 0x8, PT ;  /* 0x000000080400780c */ /* 0x000fe20003f24270 */
[-C--:B------:R-:W-:Y:S01]  /*4f20*/  FMUL R30, R30, R23.reuse ;  /* 0x000000171e1e7220 */ /* 0x080fe20000400000 */
[C---:B------:R-:W-:Y:S01]  /*4f30*/  SHF.L.U64.HI R5, R91.reuse, 0x1, R92 ;  /* 0x000000015b057819 */ /* 0x040fe2000001025c */
[----:B------:R-:W-:Y:S01]  /*4f40*/  @P0 STG.E.U16 desc[UR38][R6.64+0x2], R25 ;  /* 0x0000021906000986 */ /* 0x000fe2000c101526 */
[----:B------:R-:W-:Y:S01]  /*4f50*/  LEA R8, P5, R91, R6, 0x1 ;  /* 0x000000065b087211 */ /* 0x000fe200078a08ff */
[-C--:B------:R-:W-:Y:S01]  /*4f60*/  FMUL R31, R31, R23.reuse ;  /* 0x000000171f1f7220 */ /* 0x080fe20000400000 */
[----:B------:R-:W-:Y:S01]  /*4f70*/  ISETP.GT.AND P3, PT, R3, 0x8, P3 ;  /* 0x000000080300780c */ /* 0x000fe20001f64270 */
[-C--:B------:R-:W-:Y:S01]  /*4f80*/  FMUL R32, R32, R23.reuse ;  /* 0x0000001720207220 */ /* 0x080fe20000400000 */
[----:B------:R-:W-:Y:S01]  /*4f90*/  ISETP.GT.AND P0, PT, R4, 0x9, PT ;  /* 0x000000090400780c */ /* 0x000fe20003f04270 */
[----:B------:R-:W-:Y:S01]  /*4fa0*/  IMAD.X R9, R5, 0x1, R7, P5 ;  /* 0x0000000105097824 */ /* 0x000fe200028e0607 */
[----:B------:R-:W-:Y:S01]  /*4fb0*/  ISETP.GT.AND P4, PT, R3, RZ, P1 ;  /* 0x000000ff0300720c */ /* 0x000fe20000f84270 */
[-C--:B------:R-:W-:Y:S01]  /*4fc0*/  FMUL R33, R33, R23.reuse ;  /* 0x0000001721217220 */ /* 0x080fe20000400000 */
[----:B------:R-:W-:Y:S01]  /*4fd0*/  F2FP.F16.F32.PACK_AB R26, RZ, R26 ;  /* 0x0000001aff1a723e */ /* 0x000fe200000000ff */
[-C--:B------:R-:W-:Y:S01]  /*4fe0*/  FMUL R34, R34, R23.reuse ;  /* 0x0000001722227220 */ /* 0x080fe20000400000 */
[----:B------:R-:W-:Y:S01]  /*4ff0*/  ISETP.GT.AND P5, PT, R3, RZ, P0 ;  /* 0x000000ff0300720c */ /* 0x000fe200007a4270 */
[----:B------:R-:W-:Y:S01]  /*5000*/  FMUL R35, R35, R23 ;  /* 0x0000001723237220 */ /* 0x000fe20000400000 */
[----:B------:R-:W-:Y:S01]  /*5010*/  F2FP.F16.F32.PACK_AB R27, RZ, R27 ;  /* 0x0000001bff1b723e */ /* 0x000fe200000000ff */
[----:B------:R-:W-:Y:S01]  /*5020*/  @P2 STG.E.U16 desc[UR38][R8.64], R26 ;  /* 0x0000001a08002986 */ /* 0x000fe2000c101526 */
[----:B------:R-:W-:Y:S01]  /*5030*/  F2FP.F16.F32.PACK_AB R28, RZ, R28 ;  /* 0x0000001cff1c723e */ /* 0x000fe200000000ff */
[-C--:B------:R-:W-:Y:S01]  /*5040*/  FMUL R36, R36, R23.reuse ;  /* 0x0000001724247220 */ /* 0x080fe20000400000 */
[----:B------:R-:W-:Y:S01]  /*5050*/  ISETP.GT.AND P2, PT, R3, 0x8, P1 ;  /* 0x000000080300780c */ /* 0x000fe20000f44270 */
[----:B------:R-:W-:Y:S01]  /*5060*/  @P3 STG.E.U16 desc[UR38][R8.64+0x2], R27 ;  /* 0x0000021b08003986 */ /* 0x000fe2000c101526 */
[----:B------:R-:W-:Y:S01]  /*5070*/  ISETP.GT.AND P1, PT, R4, 0x10, PT ;  /* 0x000000100400780c */ /* 0x000fe20003f24270 */
[----:B------:R-:W-:Y:S01]  /*5080*/  FMUL R37, R37, R23 ;  /* 0x0000001725257220 */ /* 0x000fe20000400000 */
[----:B------:R-:W-:Y:S01]  /*5090*/  F2FP.F16.F32.PACK_AB R29, RZ, R29 ;  /* 0x0000001dff1d723e */ /* 0x000fe200000000ff */
[----:B------:R-:W-:Y:S01]  /*50a0*/  @P4 STG.E.U16 desc[UR38][R6.64+0x10], R28 ;  /* 0x0000101c06004986 */ /* 0x000fe2000c101526 */
[C---:B------:R-:W-:Y:S01]  /*50b0*/  ISETP.GT.AND P3, PT, R3.reuse, 0x8, P0 ;  /* 0x000000080300780c */ /* 0x040fe20000764270 */
[-C--:B------:R-:W-:Y:S01]  /*50c0*/  FMUL R38, R38, R23.reuse ;  /* 0x0000001726267220 */ /* 0x080fe20000400000 */
[----:B------:R-:W-:Y:S01]  /*50d0*/  ISETP.GT.AND P0, PT, R4, 0x11, PT ;  /* 0x000000110400780c */ /* 0x000fe20003f04270 */
[----:B------:R-:W-:Y:S01]  /*50e0*/  @P5 STG.E.U16 desc[UR38][R6.64+0x12], R29 ;  /* 0x0000121d06005986 */ /* 0x000fe2000c101526 */
        /* <DEDUP_REMOVED lines=161> */
[----:B------:R-:W-:Y:S01]  /*5b00*/  FMUL R87, R87, R23 ;  /* 0x0000001757577220 */ /* 0x000fe20000400000 */
[----:B------:R-:W-:-:S02]  /*5b10*/  F2FP.F16.F32.PACK_AB R62, RZ, R62 ;  /* 0x0000003eff3e723e */ /* 0x000fc400000000ff */
[C---:B------:R-:W-:Y:S02]  /*5b20*/  ISETP.GT.AND P5, PT, R3.reuse, RZ, P0 ;  /* 0x000000ff0300720c */ /* 0x040fe400007a4270 */
[----:B------:R-:W-:Y:S01]  /*5b30*/  F2FP.F16.F32.PACK_AB R63, RZ, R63 ;  /* 0x0000003fff3f723e */ /* 0x000fe200000000ff */
[----:B------:R-:W-:Y:S01]  /*5b40*/  @P2 STG.E.U16 desc[UR38][R8.64+0x90], R62 ;  /* 0x0000903e08002986 */ /* 0x000fe2000c101526 */
[----:B------:R-:W-:Y:S02]  /*5b50*/  F2FP.F16.F32.PACK_AB R64, RZ, R64 ;  /* 0x00000040ff40723e */ /* 0x000fe400000000ff */
[C---:B------:R-:W-:Y:S01]  /*5b60*/  ISETP.GT.AND P2, PT, R3.reuse, 0x8, P1 ;  /* 0x000000080300780c */ /* 0x040fe20000f44270 */
[----:B------:R-:W-:Y:S01]  /*5b70*/  @P3 STG.E.U16 desc[UR38][R8.64+0x92], R63 ;  /* 0x0000923f08003986 */ /* 0x000fe2000c101526 */
[----:B------:R-:W-:Y:S02]  /*5b80*/  ISETP.GT.AND P1, PT, R4, 0x58, PT ;  /* 0x000000580400780c */ /* 0x000fe40003f24270 */
[----:B------:R-:W-:Y:S01]  /*5b90*/  F2FP.F16.F32.PACK_AB R65, RZ, R65 ;  /* 0x00000041ff41723e */ /* 0x000fe200000000ff */
[----:B------:R-:W-:Y:S01]  /*5ba0*/  @P4 STG.E.U16 desc[UR38][R6.64+0xa0], R64 ;  /* 0x0000a04006004986 */ /* 0x000fe2000c101526 */
[----:B------:R-:W-:-:S02]  /*5bb0*/  ISETP.GT.AND P3, PT, R3, 0x8, P0 ;  /* 0x000000080300780c */ /* 0x000fc40000764270 */
[----:B------:R-:W-:Y:S01]  /*5bc0*/  ISETP.GT.AND P0, PT, R4, 0x59, PT ;  /* 0x000000590400780c */ /* 0x000fe20003f04270 */
[----:B------:R-:W-:Y:S01]  /*5bd0*/  @P5 STG.E.U16 desc[UR38][R6.64+0xa2], R65 ;  /* 0x0000a24106005986 */ /* 0x000fe2000c101526 */
[C---:B------:R-:W-:Y:S02]  /*5be0*/  ISETP.GT.AND P4, PT, R3.reuse, RZ, P1 ;  /* 0x000000ff0300720c */ /* 0x040fe40000f84270 */
[----:B------:R-:W-:Y:S02]  /*5bf0*/  F2FP.F16.F32.PACK_AB R66, RZ, R66 ;  /* 0x00000042ff42723e */ /* 0x000fe400000000ff */
[----:B------:R-:W-:Y:S02]  /*5c00*/  ISETP.GT.AND P5, PT, R3, RZ, P0 ;  /* 0x000000ff0300720c */ /* 0x000fe400007a4270 */
[----:B------:R-:W-:Y:S01]  /*5c10*/  F2FP.F16.F32.PACK_AB R67, RZ, R67 ;  /* 0x00000043ff43723e */ /* 0x000fe200000000ff */
[----:B------:R-:W-:Y:S01]  /*5c20*/  @P2 STG.E.U16 desc[UR38][R8.64+0xa0], R66 ;  /* 0x0000a04208002986 */ /* 0x000fe2000c101526 */
[----:B------:R-:W-:-:S02]  /*5c30*/  F2FP.F16.F32.PACK_AB R68, RZ, R68 ;  /* 0x00000044ff44723e */ /* 0x000fc400000000ff */
[C---:B------:R-:W-:Y:S01]  /*5c40*/  ISETP.GT.AND P2, PT, R3.reuse, 0x8, P1 ;  /* 0x000000080300780c */ /* 0x040fe20000f44270 */
[----:B------:R-:W-:Y:S01]  /*5c50*/  @P3 STG.E.U16 desc[UR38][R8.64+0xa2], R67 ;  /* 0x0000a24308003986 */ /* 0x000fe2000c101526 */
[C---:B------:R-:W-:Y:S02]  /*5c60*/  ISETP.GT.AND P1, PT, R4.reuse, 0x60, PT ;  /* 0x000000600400780c */ /* 0x040fe40003f24270 */
[----:B------:R-:W-:Y:S01]  /*5c70*/  F2FP.F16.F32.PACK_AB R69, RZ, R69 ;  /* 0x00000045ff45723e */ /* 0x000fe200000000ff */
[----:B------:R-:W-:Y:S01]  /*5c80*/  @P4 STG.E.U16 desc[UR38][R6.64+0xb0], R68 ;  /* 0x0000b04406004986 */ /* 0x000fe2000c101526 */
[C---:B------:R-:W-:Y:S02]  /*5c90*/  ISETP.GT.AND P3, PT, R3.reuse, 0x8, P0 ;  /* 0x000000080300780c */ /* 0x040fe40000764270 */
[----:B------:R-:W-:Y:S01]  /*5ca0*/  ISETP.GT.AND P0, PT, R4, 0x61, PT ;  /* 0x000000610400780c */ /* 0x000fe20003f04270 */
[----:B------:R-:W-:Y:S01]  /*5cb0*/  @P5 STG.E.U16 desc[UR38][R6.64+0xb2], R69 ;  /* 0x0000b24506005986 */ /* 0x000fe2000c101526 */
[----:B------:R-:W-:-:S02]  /*5cc0*/  ISETP.GT.AND P4, PT, R3, RZ, P1 ;  /* 0x000000ff0300720c */ /* 0x000fc40000f84270 */
[C---:B------:R-:W-:Y:S02]  /*5cd0*/  ISETP.GT.AND P5, PT, R3.reuse, RZ, P0 ;  /* 0x000000ff0300720c */ /* 0x040fe400007a4270 */
[----:B------:R-:W-:Y:S02]  /*5ce0*/  F2FP.F16.F32.PACK_AB R70, RZ, R70 ;  /* 0x00000046ff46723e */ /* 0x000fe400000000ff */
[----:B------:R-:W-:Y:S02]  /*5cf0*/  F2FP.F16.F32.PACK_AB R71, RZ, R71 ;  /* 0x00000047ff47723e */ /* 0x000fe400000000ff */
[----:B------:R-:W-:Y:S01]  /*5d00*/  F2FP.F16.F32.PACK_AB R72, RZ, R72 ;  /* 0x00000048ff48723e */ /* 0x000fe200000000ff */
[----:B------:R-:W-:Y:S01]  /*5d10*/  @P2 STG.E.U16 desc[UR38][R8.64+0xb0], R70 ;  /* 0x0000b04608002986 */ /* 0x000fe2000c101526 */
[----:B------:R-:W-:Y:S02]  /*5d20*/  F2FP.F16.F32.PACK_AB R73, RZ, R73 ;  /* 0x00000049ff49723e */ /* 0x000fe400000000ff */
[C---:B------:R-:W-:Y:S01]  /*5d30*/  ISETP.GT.AND P1, PT, R3.reuse, 0x8, P1 ;  /* 0x000000080300780c */ /* 0x040fe20000f24270 */
[----:B------:R-:W-:Y:S01]  /*5d40*/  @P3 STG.E.U16 desc[UR38][R8.64+0xb2], R71 ;  /* 0x0000b24708003986 */ /* 0x000fe2000c101526 */
[----:B------:R-:W-:-:S02]  /*5d50*/  ISETP.GT.AND P2, PT, R3, 0x8, P0 ;  /* 0x000000080300780c */ /* 0x000fc40000744270 */
[C---:B------:R-:W-:Y:S01]  /*5d60*/  ISETP.GT.AND P0, PT, R4.reuse, 0x69, PT ;  /* 0x000000690400780c */ /* 0x040fe20003f04270 */
[----:B------:R-:W-:Y:S01]  /*5d70*/  @P4 STG.E.U16 desc[UR38][R6.64+0xc0], R72 ;  /* 0x0000c04806004986 */ /* 0x000fe2000c101526 */
[----:B------:R-:W-:Y:S02]  /*5d80*/  ISETP.GT.AND P4, PT, R4, 0x68, PT ;  /* 0x000000680400780c */ /* 0x000fe40003f84270 */
[----:B------:R-:W-:Y:S01]  /*5d90*/  F2FP.F16.F32.PACK_AB R74, RZ, R74 ;  /* 0x0000004aff4a723e */ /* 0x000fe200000000ff */
[----:B------:R-:W-:Y:S01]  /*5da0*/  @P5 STG.E.U16 desc[UR38][R6.64+0xc2], R73 ;  /* 0x0000c24906005986 */ /* 0x000fe2000c101526 */
[C---:B------:R-:W-:Y:S02]  /*5db0*/  ISETP.GT.AND P5, PT, R3.reuse, RZ, P4 ;  /* 0x000000ff0300720c */ /* 0x040fe400027a4270 */
[----:B------:R-:W-:Y:S01]  /*5dc0*/  ISETP.GT.AND P3, PT, R3, RZ, P0 ;  /* 0x000000ff0300720c */ /* 0x000fe20000764270 */
[----:B------:R-:W-:Y:S01]  /*5dd0*/  @P1 STG.E.U16 desc[UR38][R8.64+0xc0], R74 ;  /* 0x0000c04a08001986 */ /* 0x000fe2000c101526 */
[----:B------:R-:W-:-:S02]  /*5de0*/  F2FP.F16.F32.PACK_AB R75, RZ, R75 ;  /* 0x0000004bff4b723e */ /* 0x000fc400000000ff */
[----:B------:R-:W-:Y:S02]  /*5df0*/  F2FP.F16.F32.PACK_AB R76, RZ, R76 ;  /* 0x0000004cff4c723e */ /* 0x000fe400000000ff */
[C---:B------:R-:W-:Y:S01]  /*5e00*/  ISETP.GT.AND P4, PT, R3.reuse, 0x8, P4 ;  /* 0x000000080300780c */ /* 0x040fe20002784270 */
[----:B------:R-:W-:Y:S01]  /*5e10*/  @P2 STG.E.U16 desc[UR38][R8.64+0xc2], R75 ;  /* 0x0000c24b08002986 */ /* 0x000fe2000c101526 */
[----:B------:R-:W-:Y:S02]  /*5e20*/  F2FP.F16.F32.PACK_AB R77, RZ, R77 ;  /* 0x0000004dff4d723e */ /* 0x000fe400000000ff */
[C---:B------:R-:W-:Y:S01]  /*5e30*/  ISETP.GT.AND P2, PT, R4.reuse, 0x71, PT ;  /* 0x000000710400780c */ /* 0x040fe20003f44270 */
[----:B------:R-:W-:Y:S01]  /*5e40*/  @P5 STG.E.U16 desc[UR38][R6.64+0xd0], R76 ;  /* 0x0000d04c06005986 */ /* 0x000fe2000c101526 */
[----:B------:R-:W-:Y:S02]  /*5e50*/  ISETP.GT.AND P5, PT, R3, 0x8, P0 ;  /* 0x000000080300780c */ /* 0x000fe400007a4270 */
[C---:B------:R-:W-:Y:S01]  /*5e60*/  ISETP.GT.AND P1, PT, R4.reuse, 0x78, PT ;  /* 0x000000780400780c */ /* 0x040fe20003f24270 */
[----:B------:R-:W-:Y:S01]  /*5e70*/  @P3 STG.E.U16 desc[UR38][R6.64+0xd2], R77 ;  /* 0x0000d24d06003986 */ /* 0x000fe2000c101526 */
[----:B------:R-:W-:-:S02]  /*5e80*/  ISETP.GT.AND P3, PT, R4, 0x70, PT ;  /* 0x000000700400780c */ /* 0x000fc40003f64270 */
[----:B------:R-:W-:Y:S01]  /*5e90*/  ISETP.GT.AND P0, PT, R4, 0x79, PT ;  /* 0x000000790400780c */ /* 0x000fe20003f04270 */
[----:B------:R-:W-:Y:S01]  /*5ea0*/  @P4 IMAD.MOV.U32 R4, RZ, RZ, R8 ;  /* 0x000000ffff044224 */ /* 0x000fe200078e0008 */
[----:B------:R-:W-:Y:S01]  /*5eb0*/  F2FP.F16.F32.PACK_AB R78, RZ, R78 ;  /* 0x0000004eff4e723e */ /* 0x000fe200000000ff */
[----:B------:R-:W-:Y:S01]  /*5ec0*/  @P4 IMAD.MOV.U32 R5, RZ, RZ, R9 ;  /* 0x000000ffff054224 */ /* 0x000fe200078e0009 */
[----:B------:R-:W-:Y:S02]  /*5ed0*/  F2FP.F16.F32.PACK_AB R79, RZ, R79 ;  /* 0x0000004fff4f723e */ /* 0x000fe400000000ff */
[----:B------:R-:W-:Y:S02]  /*5ee0*/  F2FP.F16.F32.PACK_AB R80, RZ, R80 ;  /* 0x00000050ff50723e */ /* 0x000fe400000000ff */
[----:B------:R0:W-:Y:S01]  /*5ef0*/  @P4 STG.E.U16 desc[UR38][R4.64+0xd0], R78 ;  /* 0x0000d04e04004986 */ /* 0x0001e2000c101526 */
[----:B------:R-:W-:Y:S02]  /*5f00*/  ISETP.GT.AND P4, PT, R3, RZ, P2 ;  /* 0x000000ff0300720c */ /* 0x000fe40001784270 */
[----:B------:R-:W-:-:S02]  /*5f10*/  F2FP.F16.F32.PACK_AB R81, RZ, R81 ;  /* 0x00000051ff51723e */ /* 0x000fc400000000ff */
[----:B------:R-:W-:Y:S02]  /*5f20*/  ISETP.GT.AND P2, PT, R3, 0x8, P2 ;  /* 0x000000080300780c */ /* 0x000fe40001744270 */
[----:B------:R-:W-:Y:S02]  /*5f30*/  F2FP.F16.F32.PACK_AB R82, RZ, R82 ;  /* 0x00000052ff52723e */ /* 0x000fe400000000ff */
[----:B------:R-:W-:Y:S02]  /*5f40*/  F2FP.F16.F32.PACK_AB R83, RZ, R83 ;  /* 0x00000053ff53723e */ /* 0x000fe400000000ff */
[----:B------:R-:W-:Y:S01]  /*5f50*/  F2FP.F16.F32.PACK_AB R84, RZ, R84 ;  /* 0x00000054ff54723e */ /* 0x000fe200000000ff */
[----:B0-----:R-:W-:Y:S01]  /*5f60*/  @P5 IMAD.MOV.U32 R4, RZ, RZ, R8 ;  /* 0x000000ffff045224 */ /* 0x001fe200078e0008 */
[----:B------:R-:W-:Y:S01]  /*5f70*/  F2FP.F16.F32.PACK_AB R85, RZ, R85 ;  /* 0x00000055ff55723e */ /* 0x000fe200000000ff */
[----:B------:R-:W-:Y:S01]  /*5f80*/  @P5 IMAD.MOV.U32 R5, RZ, RZ, R9 ;  /* 0x000000ffff055224 */ /* 0x000fe200078e0009 */
[----:B------:R-:W-:-:S02]  /*5f90*/  F2FP.F16.F32.PACK_AB R86, RZ, R86 ;  /* 0x00000056ff56723e */ /* 0x000fc400000000ff */
[----:B------:R-:W-:Y:S02]  /*5fa0*/  F2FP.F16.F32.PACK_AB R87, RZ, R87 ;  /* 0x00000057ff57723e */ /* 0x000fe400000000ff */
[----:B------:R0:W-:Y:S01]  /*5fb0*/  @P5 STG.E.U16 desc[UR38][R4.64+0xd2], R79 ;  /* 0x0000d24f04005986 */ /* 0x0001e2000c101526 */
[C---:B------:R-:W-:Y:S02]  /*5fc0*/  ISETP.GT.AND P5, PT, R3.reuse, RZ, P3 ;  /* 0x000000ff0300720c */ /* 0x040fe40001fa4270 */
[----:B------:R-:W-:-:S11]  /*5fd0*/  ISETP.GT.AND P3, PT, R3, 0x8, P3 ;  /* 0x000000080300780c */ /* 0x000fd60001f64270 */
[----:B0-----:R-:W-:Y:S02]  /*5fe0*/  @P5 IMAD.MOV.U32 R4, RZ, RZ, R6 ;  /* 0x000000ffff045224 */ /* 0x001fe400078e0006 */
[----:B------:R-:W-:-:S05]  /*5ff0*/  @P5 IMAD.MOV.U32 R5, RZ, RZ, R7 ;  /* 0x000000ffff055224 */ /* 0x000fca00078e0007 */
[----:B------:R0:W-:Y:S01]  /*6000*/  @P5 STG.E.U16 desc[UR38][R4.64+0xe0], R80 ;  /* 0x0000e05004005986 */ /* 0x0001e2000c101526 */
[C---:B------:R-:W-:Y:S02]  /*6010*/  ISETP.GT.AND P5, PT, R3.reuse, RZ, P0 ;  /* 0x000000ff0300720c */ /* 0x040fe400007a4270 */
[----:B------:R-:W-:Y:S01]  /*6020*/  ISETP.GT.AND P0, PT, R3, 0x8, P0 ;  /* 0x000000080300780c */ /* 0x000fe20000704270 */
[----:B0-----:R-:W-:Y:S02]  /*6030*/  @P4 IMAD.MOV.U32 R4, RZ, RZ, R6 ;  /* 0x000000ffff044224 */ /* 0x001fe400078e0006 */
[----:B------:R-:W-:-:S05]  /*6040*/  @P4 IMAD.MOV.U32 R5, RZ, RZ, R7 ;  /* 0x000000ffff054224 */ /* 0x000fca00078e0007 */
[----:B------:R0:W-:Y:S01]  /*6050*/  @P4 STG.E.U16 desc[UR38][R4.64+0xe2], R81 ;  /* 0x0000e25104004986 */ /* 0x0001e2000c101526 */
[C---:B------:R-:W-:Y:S02]  /*6060*/  ISETP.GT.AND P4, PT, R3.reuse, RZ, P1 ;  /* 0x000000ff0300720c */ /* 0x040fe40000f84270 */
[----:B------:R-:W-:Y:S01]  /*6070*/  ISETP.GT.AND P1, PT, R3, 0x8, P1 ;  /* 0x000000080300780c */ /* 0x000fe20000f24270 */
[----:B0-----:R-:W-:Y:S02]  /*6080*/  @P3 IMAD.MOV.U32 R4, RZ, RZ, R8 ;  /* 0x000000ffff043224 */ /* 0x001fe400078e0008 */
[----:B------:R-:W-:-:S05]  /*6090*/  @P3 IMAD.MOV.U32 R5, RZ, RZ, R9 ;  /* 0x000000ffff053224 */ /* 0x000fca00078e0009 */
[----:B------:R0:W-:Y:S02]  /*60a0*/  @P3 STG.E.U16 desc[UR38][R4.64+0xe0], R82 ;  /* 0x0000e05204003986 */ /* 0x0001e4000c101526 */
[----:B0-----:R-:W-:Y:S02]  /*60b0*/  @P2 IMAD.MOV.U32 R4, RZ, RZ, R8 ;  /* 0x000000ffff042224 */ /* 0x001fe400078e0008 */
[----:B------:R-:W-:-:S05]  /*60c0*/  @P2 IMAD.MOV.U32 R5, RZ, RZ, R9 ;  /* 0x000000ffff052224 */ /* 0x000fca00078e0009 */
[----:B------:R0:W-:Y:S02]  /*60d0*/  @P2 STG.E.U16 desc[UR38][R4.64+0xe2], R83 ;  /* 0x0000e25304002986 */ /* 0x0001e4000c101526 */
[----:B0-----:R-:W-:Y:S02]  /*60e0*/  @P4 IMAD.MOV.U32 R4, RZ, RZ, R6 ;  /* 0x000000ffff044224 */ /* 0x001fe400078e0006 */
[----:B------:R-:W-:-:S05]  /*60f0*/  @P4 IMAD.MOV.U32 R5, RZ, RZ, R7 ;  /* 0x000000ffff054224 */ /* 0x000fca00078e0007 */
[----:B------:R0:W-:Y:S04]  /*6100*/  @P4 STG.E.U16 desc[UR38][R4.64+0xf0], R84 ;  /* 0x0000f05404004986 */ /* 0x0001e8000c101526 */
[----:B------:R1:W-:Y:S01]  /*6110*/  @P5 STG.E.U16 desc[UR38][R6.64+0xf2], R85 ;  /* 0x0000f25506005986 */ /* 0x0003e2000c101526 */
[----:B0-----:R-:W-:Y:S02]  /*6120*/  @P1 IMAD.MOV.U32 R4, RZ, RZ, R8 ;  /* 0x000000ffff041224 */ /* 0x001fe400078e0008 */
[----:B------:R-:W-:-:S05]  /*6130*/  @P1 IMAD.MOV.U32 R5, RZ, RZ, R9 ;  /* 0x000000ffff051224 */ /* 0x000fca00078e0009 */
[----:B------:R1:W-:Y:S04]  /*6140*/  @P1 STG.E.U16 desc[UR38][R4.64+0xf0], R86 ;  /* 0x0000f05604001986 */ /* 0x0003e8000c101526 */
[----:B------:R1:W-:Y:S02]  /*6150*/  @P0 STG.E.U16 desc[UR38][R8.64+0xf2], R87 ;  /* 0x0000f25708000986 */ /* 0x0003e4000c101526 */
.L_x_158:
[----:B------:R-:W-:Y:S05]  /*6160*/  BSYNC B0 ;  /* 0x0000000000007941 */ /* 0x000fea0003800000 */
.L_x_32:
[----:B------:R-:W-:Y:S01]  /*6170*/  IADD3 R16, P0, R16, UR36, RZ ;  /* 0x0000002410107c10 */ /* 0x000fe2000ff1e0ff */
[----:B------:R-:W-:Y:S01]  /*6180*/  ULDC.64 UR4, c[0x0][0x650] ;  /* 0x0001940000047ab9 */ /* 0x000fe20000000a00 */
[----:B------:R-:W-:Y:S01]  /*6190*/  PRMT R3, RZ, 0x7610, R3 ;  /* 0x00007610ff037816 */ /* 0x000fe20000000003 */
[----:B------:R-:W-:Y:S01]  /*61a0*/  IMAD.MOV.U32 R100, RZ, RZ, -0x1 ;  /* 0xffffffffff647424 */ /* 0x000fe200078e00ff */
[----:B------:R-:W-:Y:S01]  /*61b0*/  IADD3.X R17, R17, UR42, RZ, P0, !PT ;  /* 0x0000002a11117c10 */ /* 0x000fe200087fe4ff */
[----:B------:R-:W-:Y:S01]  /*61c0*/  IMAD.MOV.U32 R101, RZ, RZ, -0x1 ;  /* 0xffffffffff657424 */ /* 0x000fe200078e00ff */
[----:B------:R-:W-:-:S04]  /*61d0*/  ISETP.GE.U32.AND P0, PT, R16, UR4, PT ;  /* 0x0000000410007c0c */ /* 0x000fc8000bf06070 */
[----:B------:R-:W-:-:S13]  /*61e0*/  ISETP.GE.U32.AND.EX P0, PT, R17, UR5, PT, P0 ;  /* 0x0000000511007c0c */ /* 0x000fda000bf06100 */
[----:B------:R-:W-:Y:S05]  /*61f0*/  @P0 BRA `(.L_x_159) ;  /* 0x00000004004c0947 */ /* 0x000fea0003800000 */
[----:B------:R-:W0:Y:S01]  /*6200*/  LDC.64 R10, c[0x0][0x628] ;  /* 0x00018a00ff0a7b82 */ /* 0x000e220000000a00 */
[----:B---3--:R-:W3:Y:S01]  /*6210*/  S2R R12, SR_CTAID.X ;  /* 0x00000000000c7919 */ /* 0x008ee20000002500 */
[----:B-12-4-:R-:W-:Y:S02]  /*6220*/  IMAD.MOV.U32 R8, RZ, RZ, R16 ;  /* 0x000000ffff087224 */ /* 0x016fe400078e0010 */
[----:B------:R-:W-:Y:S01]  /*6230*/  IMAD.MOV.U32 R9, RZ, RZ, R17 ;  /* 0x000000ffff097224 */ /* 0x000fe200078e0011 */
[----:B------:R-:W1:Y:S03]  /*6240*/  S2R R20, SR_CTAID.Y ;  /* 0x0000000000147919 */ /* 0x000e660000002600 */
[----:B------:R-:W2:Y:S08]  /*6250*/  LDC R0, c[0x0][0x630] ;  /* 0x00018c00ff007b82 */ /* 0x000eb00000000800 */
[----:B------:R-:W4:Y:S01]  /*6260*/  LDC.64 R14, c[0x0][0x620] ;  /* 0x00018800ff0e7b82 */ /* 0x000f220000000a00 */
[----:B0-----:R-:W-:-:S04]  /*6270*/  ISETP.NE.U32.AND P0, PT, R10, RZ, PT ;  /* 0x000000ff0a00720c */ /* 0x001fc80003f05070 */
[----:B------:R-:W-:-:S13]  /*6280*/  ISETP.NE.AND.EX P0, PT, R11, RZ, PT, P0 ;  /* 0x000000ff0b00720c */ /* 0x000fda0003f05300 */
[----:B-1234-:R-:W-:Y:S05]  /*6290*/  @!P0 BRA `(.L_x_160) ;  /* 0x0000000000288947 */ /* 0x01efea0003800000 */
        /* <DEDUP_REMOVED lines=10> */
.L_x_160:
[-CC-:B------:R-:W-:Y:S01]  /*6340*/  SHF.R.U64 R101, R8, R0.reuse, R9.reuse ;  /* 0x0000000008657219 */ /* 0x180fe20000001209 */
[----:B------:R-:W0:Y:S01]  /*6350*/  LDC.64 R26, c[0x0][0x640] ;  /* 0x00019000ff1a7b82 */ /* 0x000e220000000a00 */
[----:B------:R-:W-:Y:S01]  /*6360*/  SHF.R.U32.HI R0, RZ, R0, R9 ;  /* 0x00000000ff007219 */ /* 0x000fe20000011609 */
[----:B------:R-:W-:Y:S01]  /*6370*/  ULDC UR4, c[0x0][0x150] ;  /* 0x0000540000047ab9 */ /* 0x000fe20000000800 */
[----:B------:R-:W-:Y:S02]  /*6380*/  IADD3 R3, P0, RZ, -R101, RZ ;  /* 0x80000065ff037210 */ /* 0x000fe40007f1e0ff */
[----:B------:R-:W-:-:S03]  /*6390*/  I2FP.F32.U32 R7, R12 ;  /* 0x0000000c00077245 */ /* 0x000fc60000201000 */
[----:B------:R-:W1:Y:S01]  /*63a0*/  LDC R6, c[0x0][0x618] ;  /* 0x00018600ff067b82 */ /* 0x000e620000000800 */
[----:B------:R-:W-:Y:S02]  /*63b0*/  IMAD.X R5, RZ, RZ, ~R0, P0 ;  /* 0x000000ffff057224 */ /* 0x000fe400000e0e00 */
[----:B------:R-:W-:Y:S01]  /*63c0*/  FMUL R7, R7, UR4 ;  /* 0x0000000407077c20 */ /* 0x000fe20008400000 */
[----:B------:R-:W-:Y:S01]  /*63d0*/  ULDC UR4, c[0x0][0x154] ;  /* 0x0000550000047ab9 */ /* 0x000fe20000000800 */
[-C--:B------:R-:W-:Y:S02]  /*63e0*/  IMAD R0, R5, R14.reuse, RZ ;  /* 0x0000000e05007224 */ /* 0x080fe400078e02ff */
[C---:B------:R-:W-:Y:S01]  /*63f0*/  IMAD.WIDE.U32 R4, R3.reuse, R14, R16 ;  /* 0x0000000e03047225 */ /* 0x040fe200078e0010 */
[----:B------:R-:W2:Y:S01]  /*6400*/  LDC R8, c[0x0][0x608] ;  /* 0x00018200ff087b82 */ /* 0x000ea20000000800 */
[----:B------:R-:W3:Y:S02]  /*6410*/  F2I.U32.TRUNC.NTZ R7, R7 ;  /* 0x0000000700077305 */ /* 0x000ee4000020f000 */
[----:B------:R-:W-:Y:S01]  /*6420*/  IMAD R3, R3, R15, R0 ;  /* 0x0000000f03037224 */ /* 0x000fe200078e0200 */
[----:B------:R-:W-:-:S03]  /*6430*/  I2FP.F32.U32 R0, R20 ;  /* 0x0000001400007245 */ /* 0x000fc60000201000 */
[----:B------:R-:W-:Y:S01]  /*6440*/  IMAD.IADD R3, R5, 0x1, R3 ;  /* 0x0000000105037824 */ /* 0x000fe200078e0203 */
[----:B------:R-:W4:Y:S01]  /*6450*/  LDC R11, c[0x0][0x658] ;  /* 0x00019600ff0b7b82 */ /* 0x000f220000000800 */
[----:B0-----:R-:W-:-:S04]  /*6460*/  ISETP.NE.U32.AND P0, PT, R26, RZ, PT ;  /* 0x000000ff1a00720c */ /* 0x001fc80003f05070 */
[----:B------:R-:W-:-:S03]  /*6470*/  ISETP.NE.AND.EX P0, PT, R27, RZ, PT, P0 ;  /* 0x000000ff1b00720c */ /* 0x000fc60003f05300 */
[----:B------:R-:W0:Y:S01]  /*6480*/  LDC R9, c[0x0][0x144] ;  /* 0x00005100ff097b82 */ /* 0x000e220000000800 */
[-C--:B-1----:R-:W-:Y:S01]  /*6490*/  SHF.R.U64 R10, R4, R6.reuse, R3 ;  /* 0x00000006040a7219 */ /* 0x082fe20000001203 */
[----:B---3--:R-:W-:Y:S01]  /*64a0*/  IMAD.MOV R7, RZ, RZ, -R7 ;  /* 0x000000ffff077224 */ /* 0x008fe200078e0a07 */
[----:B------:R-:W-:Y:S01]  /*64b0*/  SHF.R.U32.HI R3, RZ, R6, R3 ;  /* 0x00000006ff037219 */ /* 0x000fe20000011603 */
[----:B------:R-:W-:-:S04]  /*64c0*/  FMUL R6, R0, UR4 ;  /* 0x0000000400067c20 */ /* 0x000fc80008400000 */
[----:B------:R-:W1:Y:S01]  /*64d0*/  LDC R21, c[0x0][0x148] ;  /* 0x00005200ff157b82 */ /* 0x000e620000000800 */
[----:B------:R3:W0:Y:S01]  /*64e0*/  F2I.U32.TRUNC.NTZ R14, R6 ;  /* 0x00000006000e7305 */ /* 0x000622000020f000 */
[-CC-:B--2---:R-:W-:Y:S02]  /*64f0*/  SHF.R.U64 R13, R10, R8.reuse, R3.reuse ;  /* 0x000000080a0d7219 */ /* 0x184fe40000001203 */
[----:B------:R-:W-:-:S04]  /*6500*/  SHF.R.U32.HI R0, RZ, R8, R3 ;  /* 0x00000008ff007219 */ /* 0x000fc80000011603 */
[----:B-----5:R-:W2:Y:S01]  /*6510*/  LDC R24, c[0x0][0x648] ;  /* 0x00019200ff187b82 */ /* 0x020ea20000000800 */
[-CC-:B----4-:R-:W-:Y:S02]  /*6520*/  SHF.R.U64 R15, R13, R11.reuse, R0.reuse ;  /* 0x0000000b0d0f7219 */ /* 0x190fe40000001200 */
[----:B------:R-:W-:-:S03]  /*6530*/  SHF.R.U32.HI R5, RZ, R11, R0 ;  /* 0x0000000bff057219 */ /* 0x000fc60000011600 */
[----:B------:R-:W-:Y:S02]  /*6540*/  IMAD.MOV.U32 R4, RZ, RZ, R15 ;  /* 0x000000ffff047224 */ /* 0x000fe400078e000f */
[----:B------:R-:W4:Y:S01]  /*6550*/  LDC R28, c[0x0][0x638] ;  /* 0x00018e00ff1c7b82 */ /* 0x000f220000000800 */
[----:B0-----:R-:W-:-:S07]  /*6560*/  IMAD R25, R9, R7, R12 ;  /* 0x0000000709197224 */ /* 0x001fce00078e020c */
[----:B------:R-:W0:Y:S08]  /*6570*/  LDC R29, c[0x0][0x610] ;  /* 0x00018400ff1d7b82 */ /* 0x000e300000000800 */
[----:B------:R-:W0:Y:S01]  /*6580*/  LDC R30, c[0x0][0x600] ;  /* 0x00018000ff1e7b82 */ /* 0x000e220000000800 */
[----:B-123--:R-:W-:Y:S05]  /*6590*/  @!P0 BRA `(.L_x_161) ;  /* 0x0000000000288947 */ /* 0x00efea0003800000 */
[----:B------:R-:W1:Y:S02]  /*65a0*/  LDC R0, c[0x0][0x64c] ;  /* 0x00019300ff007b82 */ /* 0x000e640000000800 */
[----:B-1----:R-:W-:-:S05]  /*65b0*/  IADD3 R3, P0, R15, R0, RZ ;  /* 0x000000000f037210 */ /* 0x002fca0007f1e0ff */
        /* <DEDUP_REMOVED lines=8> */
.L_x_161:
[----:B------:R-:W-:Y:S01]  /*6640*/  ISETP.NE.AND P0, PT, R2, 0x1, PT ;  /* 0x000000010200780c */ /* 0x000fe20003f05270 */
[----:B------:R-:W-:Y:S01]  /*6650*/  IMAD.MOV R14, RZ, RZ, -R14 ;  /* 0x000000ffff0e7224 */ /* 0x000fe200078e0a0e */
[----:B------:R-:W-:Y:S02]  /*6660*/  SHF.R.U64 R3, R4, R24, R5 ;  /* 0x0000001804037219 */ /* 0x000fe40000001205 */
[----:B------:R-:W-:Y:S02]  /*6670*/  LOP3.LUT R0, R13, R98, RZ, 0xc0, !PT ;  /* 0x000000620d007212 */ /* 0x000fe400078ec0ff */
[----:B------:R-:W-:Y:S01]  /*6680*/  LOP3.LUT R10, R10, R97, RZ, 0xc0, !PT ;  /* 0x000000610a0a7212 */ /* 0x000fe200078ec0ff */
[----:B------:R-:W-:Y:S02]  /*6690*/  IMAD.MOV R4, RZ, RZ, -R3 ;  /* 0x000000ffff047224 */ /* 0x000fe400078e0a03 */
[----:B------:R-:W-:Y:S02]  /*66a0*/  IMAD R0, R93, R3, R0 ;  /* 0x000000035d007224 */ /* 0x000fe400078e0200 */
[----:B----4-:R-:W-:-:S02]  /*66b0*/  IMAD R3, R4, R28, R15 ;  /* 0x0000001c04037224 */ /* 0x010fc400078e020f */
[----:B------:R-:W-:Y:S02]  /*66c0*/  @P0 IMAD R25, R21, R14, R20 ;  /* 0x0000000e15190224 */ /* 0x000fe400078e0214 */
[----:B0-----:R-:W-:Y:S02]  /*66d0*/  IMAD R5, R3, R30, R10 ;  /* 0x0000001e03057224 */ /* 0x001fe400078e020a */
[----:B------:R-:W-:Y:S02]  /*66e0*/  IMAD R0, R0, R29, R25 ;  /* 0x0000001d00007224 */ /* 0x000fe400078e0219 */
[----:B------:R-:W-:-:S03]  /*66f0*/  IMAD.MOV.U32 R4, RZ, RZ, 0x1 ;  /* 0x00000001ff047424 */ /* 0x000fc600078e00ff */
[----:B------:R-:W-:Y:S02]  /*6700*/  SEL R100, R5, R0, !P0 ;  /* 0x0000000005647207 */ /* 0x000fe40004000000 */
[----:B------:R-:W-:Y:S02]  /*6710*/  PRMT R3, R4, 0x7610, R3 ;  /* 0x0000761004037816 */ /* 0x000fe40000000003 */
[----:B------:R-:W-:-:S07]  /*6720*/  SEL R0, R0, R5, !P0 ;  /* 0x0000000500007207 */ /* 0x000fce0004000000 */
.L_x_159:
[----:B------:R-:W-:Y:S01]  /*6730*/  UIADD3 UR41, UR43, UR41, URZ ;  /* 0x000000292b297290 */ /* 0x000fe2000fffe03f */
[----:B------:R-:W-:Y:S01]  /*6740*/  LOP3.LUT P0, RZ, R3, 0xff, RZ, 0xc0, !PT ;  /* 0x000000ff03ff7812 */ /* 0x000fe2000780c0ff */
[----:B------:R-:W-:Y:S02]  /*6750*/  IMAD.MOV.U32 R103, RZ, RZ, R0 ;  /* 0x000000ffff677224 */ /* 0x000fe400078e0000 */
[----:B------:R-:W-:Y:S02]  /*6760*/  USHF.R.U32.HI UR4, URZ, 0x2, UR41 ;  /* 0x000000023f047899 */ /* 0x000fe40008011629 */
[----:B------:R-:W-:Y:S02]  /*6770*/  UISETP.GT.U32.AND UP1, UPT, UR41, 0x3, UPT ;  /* 0x000000032900788c */ /* 0x000fe4000bf24070 */
[----:B------:R-:W-:Y:S02]  /*6780*/  ULOP3.LUT UR4, UR4, 0x1, URZ, 0xc0, !UPT ;  /* 0x0000000104047892 */ /* 0x000fe4000f8ec03f */
[----:B------:R-:W-:-:S02]  /*6790*/  UISETP.LT.U32.AND UP1, UPT, UR43, 0x4, UP1 ;  /* 0x000000042b00788c */ /* 0x000fc40008f21070 */
[----:B------:R-:W-:Y:S02]  /*67a0*/  UISETP.NE.U32.AND UP0, UPT, UR4, 0x1, UPT ;  /* 0x000000010400788c */ /* 0x000fe4000bf05070 */
[----:B------:R-:W-:Y:S02]  /*67b0*/  USEL UR5, URZ, 0x1, !UP1 ;  /* 0x000000013f057887 */ /* 0x000fe4000c800000 */
[----:B------:R-:W-:Y:S02]  /*67c0*/  UISETP.GT.U32.AND UP0, UPT, UR43, 0x3, !UP0 ;  /* 0x000000032b00788c */ /* 0x000fe4000c704070 */
[----:B------:R-:W-:Y:S02]  /*67d0*/  ULOP3.LUT UR41, UR41, 0x3, URZ, 0xc0, !UPT ;  /* 0x0000000329297892 */ /* 0x000fe4000f8ec03f */
[----:B------:R-:W-:-:S04]  /*67e0*/  USEL UR4, URZ, 0x1, !UP0 ;  /* 0x000000013f047887 */ /* 0x000fc8000c000000 */
[----:B------:R-:W-:Y:S01]  /*67f0*/  ULOP3.LUT UR40, UR4, UR40, UR5, 0x96, !UPT ;  /* 0x0000002804287292 */ /* 0x000fe2000f8e9605 */
[----:B------:R-:W-:Y:S11]  /*6800*/  @P0 BRA `(.L_x_162) ;  /* 0xffffffac001c0947 */ /* 0x000ff6000383ffff */
[----:B------:R-:W-:Y:S05]  /*6810*/  EXIT ;  /* 0x000000000000794d */ /* 0x000fea0003800000 */
.L_x_7:
        /* <DEDUP_REMOVED lines=26> */
.L_x_164:
[----:B------:R-:W0:Y:S01]  /*69c0*/  LDC.64 R28, c[0x0][0x640] ;  /* 0x00019000ff1c7b82 */ /* 0x000e220000000a00 */
[-CC-:B------:R-:W-:Y:S01]  /*69d0*/  SHF.R.U64 R21, R14, R6.reuse, R15.reuse ;  /* 0x000000060e157219 */ /* 0x180fe2000000120f */
[----:B------:R-:W-:Y:S01]  /*69e0*/  IMAD.MOV.U32 R30, RZ, RZ, 0x1 ;  /* 0x00000001ff1e7424 */ /* 0x000fe200078e00ff */
[----:B------:R-:W-:Y:S02]  /*69f0*/  SHF.R.U32.HI R6, RZ, R6, R15 ;  /* 0x00000006ff067219 */ /* 0x000fe4000001160f */
[----:B------:R-:W-:-:S03]  /*6a00*/  IADD3 R13, P0, RZ, -R21, RZ ;  /* 0x80000015ff0d7210 */ /* 0x000fc60007f1e0ff */
[----:B------:R-:W1:Y:S02]  /*6a10*/  LDC R12, c[0x0][0x618] ;  /* 0x00018600ff0c7b82 */ /* 0x000e640000000800 */
[----:B------:R-:W-:-:S04]  /*6a20*/  IMAD.X R9, RZ, RZ, ~R6, P0 ;  /* 0x000000ffff097224 */ /* 0x000fc800000e0e06 */
[-C--:B------:R-:W-:Y:S02]  /*6a30*/  IMAD R6, R9, R24.reuse, RZ ;  /* 0x0000001809067224 */ /* 0x080fe400078e02ff */
[----:B------:R-:W2:Y:S01]  /*6a40*/  LDC R14, c[0x0][0x608] ;  /* 0x00018200ff0e7b82 */ /* 0x000ea20000000800 */
[----:B------:R-:W-:-:S04]  /*6a50*/  IMAD.WIDE.U32 R8, R13, R24, R16 ;  /* 0x000000180d087225 */ /* 0x000fc800078e0010 */
[----:B------:R-:W-:-:S03]  /*6a60*/  IMAD R13, R13, R25, R6 ;  /* 0x000000190d0d7224 */ /* 0x000fc600078e0206 */
[----:B------:R-:W3:Y:S01]  /*6a70*/  LDC R27, c[0x0][0x658] ;  /* 0x00019600ff1b7b82 */ /* 0x000ee20000000800 */
[----:B------:R-:W-:Y:S01]  /*6a80*/  IMAD.IADD R9, R9, 0x1, R13 ;  /* 0x0000000109097824 */ /* 0x000fe200078e020d */
[----:B0-----:R-:W-:-:S04]  /*6a90*/  ISETP.NE.U32.AND P0, PT, R28, RZ, PT ;  /* 0x000000ff1c00720c */ /* 0x001fc80003f05070 */
[----:B------:R-:W-:Y:S02]  /*6aa0*/  ISETP.NE.AND.EX P0, PT, R29, RZ, PT, P0 ;  /* 0x000000ff1d00720c */ /* 0x000fe40003f05300 */
[----:B------:R-:W0:Y:S01]  /*6ab0*/  LDC R22, c[0x0][0x600] ;  /* 0x00018000ff167b82 */ /* 0x000e220000000800 */
[-CC-:B-1----:R-:W-:Y:S01]  /*6ac0*/  SHF.R.U64 R10, R8, R12.reuse, R9.reuse ;  /* 0x0000000c080a7219 */ /* 0x182fe20000001209 */
[----:B------:R-:W-:Y:S01]  /*6ad0*/  IMAD.MOV.U32 R8, RZ, RZ, -0x1 ;  /* 0xffffffffff087424 */ /* 0x000fe200078e00ff */
[----:B------:R-:W-:-:S05]  /*6ae0*/  SHF.R.U32.HI R9, RZ, R12, R9 ;  /* 0x0000000cff097219 */ /* 0x000fca0000011609 */
[----:B------:R-:W1:Y:S01]  /*6af0*/  LDC R24, c[0x0][0x648] ;  /* 0x00019200ff187b82 */ /* 0x000e620000000800 */
[-CC-:B--2---:R-:W-:Y:S02]  /*6b00*/  SHF.R.U64 R23, R10, R14.reuse, R9.reuse ;  /* 0x0000000e0a177219 */ /* 0x184fe40000001209 */
[----:B------:R-:W-:-:S05]  /*6b10*/  SHF.R.U32.HI R6, RZ, R14, R9 ;  /* 0x0000000eff067219 */ /* 0x000fca0000011609 */
[----:B------:R-:W2:Y:S01]  /*6b20*/  LDC R26, c[0x0][0x638] ;  /* 0x00018e00ff1a7b82 */ /* 0x000ea20000000800 */
[-C--:B---3--:R-:W-:Y:S02]  /*6b30*/  SHF.L.U32 R8, R8, R27.reuse, RZ ;  /* 0x0000001b08087219 */ /* 0x088fe400000006ff */
[-CC-:B------:R-:W-:Y:S02]  /*6b40*/  SHF.R.U64 R25, R23, R27.reuse, R6.reuse ;  /* 0x0000001b17197219 */ /* 0x180fe40000001206 */
[----:B------:R-:W-:Y:S02]  /*6b50*/  LOP3.LUT R32, RZ, R8, RZ, 0x33, !PT ;  /* 0x00000008ff207212 */ /* 0x000fe400078e33ff */
[----:B------:R-:W-:Y:S01]  /*6b60*/  SHF.R.U32.HI R9, RZ, R27, R6 ;  /* 0x0000001bff097219 */ /* 0x000fe20000011606 */
[----:B------:R-:W3:Y:S01]  /*6b70*/  LDC R31, c[0x0][0x610] ;  /* 0x00018400ff1f7b82 */ /* 0x000ee20000000800 */
[----:B------:R-:W-:Y:S01]  /*6b80*/  IMAD.MOV.U32 R8, RZ, RZ, R25 ;  /* 0x000000ffff087224 */ /* 0x000fe200078e0019 */
[----:B------:R-:W-:Y:S06]  /*6b90*/  @!P0 BRA `(.L_x_165) ;  /* 0x0000000000288947 */ /* 0x000fec0003800000 */
        /* <DEDUP_REMOVED lines=10> */
.L_x_165:
[----:B------:R-:W-:Y:S02]  /*6c40*/  ISETP.NE.AND P0, PT, R2, 0x1, PT ;  /* 0x000000010200780c */ /* 0x000fe40003f05270 */
[----:B-1----:R-:W-:Y:S01]  /*6c50*/  SHF.R.U64 R6, R8, R24, R9 ;  /* 0x0000001808067219 */ /* 0x002fe20000001209 */
[----:B0-----:R-:W-:Y:S01]  /*6c60*/  VIADD R9, R22, 0xffffffff ;  /* 0xffffffff16097836 */ /* 0x001fe20000000000 */
[----:B------:R-:W-:Y:S02]  /*6c70*/  SHF.L.U32 R30, R30, R27, RZ ;  /* 0x0000001b1e1e7219 */ /* 0x000fe400000006ff */
[----:B------:R-:W-:Y:S01]  /*6c80*/  LOP3.LUT R5, R23, R32, RZ, 0xc0, !PT ;  /* 0x0000002017057212 */ /* 0x000fe200078ec0ff */
[----:B------:R-:W-:-:S04]  /*6c90*/  IMAD.MOV R8, RZ, RZ, -R6 ;  /* 0x000000ffff087224 */ /* 0x000fc800078e0a06 */
[----:B------:R-:W-:Y:S01]  /*6ca0*/  IMAD R6, R30, R6, R5 ;  /* 0x000000061e067224 */ /* 0x000fe200078e0205 */
[----:B------:R-:W-:Y:S01]  /*6cb0*/  LOP3.LUT R5, R10, R9, RZ, 0xc0, !PT ;  /* 0x000000090a057212 */ /* 0x000fe200078ec0ff */
[----:B------:R-:W-:Y:S02]  /*6cc0*/  @P0 IMAD R3, R7, R20, R4 ;  /* 0x0000001407030224 */ /* 0x000fe400078e0204 */
[----:B--2---:R-:W-:Y:S02]  /*6cd0*/  IMAD R4, R8, R26, R25 ;  /* 0x0000001a08047224 */ /* 0x004fe400078e0219 */
[----:B---3--:R-:W-:Y:S02]  /*6ce0*/  IMAD R3, R6, R31, R3 ;  /* 0x0000001f06037224 */ /* 0x008fe400078e0203 */
[----:B------:R-:W-:Y:S02]  /*6cf0*/  IMAD R4, R4, R22, R5 ;  /* 0x0000001604047224 */ /* 0x000fe400078e0205 */
[----:B------:R-:W-:-:S02]  /*6d00*/  IMAD.MOV.U32 R8, RZ, RZ, 0x1 ;  /* 0x00000001ff087424 */ /* 0x000fc400078e00ff */
[----:B------:R-:W-:Y:S01]  /*6d10*/  IMAD.MOV.U32 R6, RZ, RZ, R21 ;  /* 0x000000ffff067224 */ /* 0x000fe200078e0015 */
[----:B------:R-:W-:Y:S02]  /*6d20*/  SEL R19, R4, R3, !P0 ;  /* 0x0000000304137207 */ /* 0x000fe40004000000 */
[----:B------:R-:W-:-:S07]  /*6d30*/  SEL R13, R3, R4, !P0 ;  /* 0x00000004030d7207 */ /* 0x000fce0004000000 */
.L_x_163:
[----:B------:R-:W-:-:S08]  /*6d40*/  NOP ;  /* 0x0000000000007918 */ /* 0x000fd00000000000 */
[----:B------:R-:W0:-:S00]  /*6d50*/  USETMAXREG.DEALLOC.CTAPOOL 0x28 ;  /* 0x00000028000079c8 */ /* 0x000e0000080e0500 */
[----:B0-----:R-:W-:-:S13]  /*6d60*/  ISETP.NE.AND P0, PT, R0, RZ, PT ;  /* 0x000000ff0000720c */ /* 0x001fda0003f05270 */
[----:B------:R-:W-:Y:S05]  /*6d70*/  @P0 EXIT ;  /* 0x000000000000094d */ /* 0x000fea0003800000 */
[----:B------:R-:W-:Y:S01]  /*6d80*/  LOP3.LUT P0, RZ, R8, 0xff, RZ, 0xc0, !PT ;  /* 0x000000ff08ff7812 */ /* 0x000fe2000780c0ff */
[----:B------:R-:W-:Y:S02]  /*6d90*/  IMAD.MOV.U32 R10, RZ, RZ, 0x1 ;  /* 0x00000001ff0a7424 */ /* 0x000fe400078e00ff */
[----:B------:R-:W-:-:S10]  /*6da0*/  IMAD.MOV.U32 R9, RZ, RZ, RZ ;  /* 0x000000ffff097224 */ /* 0x000fd400078e00ff */
[----:B------:R-:W-:Y:S05]  /*6db0*/  @!P0 BRA `(.L_x_166) ;  /* 0x0000000c006c8947 */ /* 0x000fea0003800000 */
[----:B------:R-:W0:Y:S01]  /*6dc0*/  LDC R0, c[0x0][0x28c] ;  /* 0x0000a300ff007b82 */ /* 0x000e220000000800 */
[----:B------:R-:W-:Y:S01]  /*6dd0*/  UMOV UR10, 0x1 ;  /* 0x00000001000a7882 */ /* 0x000fe20000000000 */
[----:B------:R-:W-:Y:S01]  /*6de0*/  ULDC UR5, c[0x0][0x658] ;  /* 0x0001960000057ab9 */ /* 0x000fe20000000800 */
[----:B------:R-:W-:Y:S01]  /*6df0*/  UMOV UR7, 0xffffffff ;  /* 0xffffffff00077882 */ /* 0x000fe20000000000 */
[----:B------:R-:W-:Y:S01]  /*6e00*/  BSSY B0, `(.L_x_166) ;  /* 0x00000d6000007945 */ /* 0x000fe20003800000 */
[----:B------:R-:W-:Y:S01]  /*6e10*/  USHF.L.U32 UR7, UR7, UR5, URZ ;  /* 0x0000000507077299 */ /* 0x000fe2000800063f */
[----:B------:R-:W-:Y:S01]  /*6e20*/  LOP3.LUT R12, R18, 0x2, RZ, 0xfc, !PT ;  /* 0x00000002120c7812 */ /* 0x000fe200078efcff */
[----:B------:R-:W-:Y:S01]  /*6e30*/  IMAD.MOV.U32 R10, RZ, RZ, 0x1 ;  /* 0x00000001ff0a7424 */ /* 0x000fe200078e00ff */
[----:B------:R-:W1:Y:S01]  /*6e40*/  S2UR UR9, SR_CgaCtaId ;  /* 0x00000000000979c3 */ /* 0x000e620000008800 */
[----:B------:R-:W-:Y:S01]  /*6e50*/  IMAD.MOV.U32 R9, RZ, RZ, RZ ;  /* 0x000000ffff097224 */ /* 0x000fe200078e00ff */
[----:B------:R-:W-:Y:S01]  /*6e60*/  ULDC UR4, c[0x0][0x600] ;  /* 0x0001800000047ab9 */ /* 0x000fe20000000800 */
[----:B------:R-:W-:Y:S01]  /*6e70*/  UMOV UR14, 0x55 ;  /* 0x00000055000e7882 */ /* 0x000fe20000000000 */
[----:B------:R-:W-:-:S02]  /*6e80*/  UIADD3 UR4, UR4, -0x1, URZ ;  /* 0xffffffff04047890 */ /* 0x000fc4000fffe03f */
[----:B------:R-:W-:Y:S02]  /*6e90*/  USHF.L.U32 UR5, UR10, UR5, URZ ;  /* 0x000000050a057299 */ /* 0x000fe4000800063f */
[----:B------:R-:W-:Y:S01]  /*6ea0*/  ULOP3.LUT UR7, URZ, UR7, URZ, 0x33, !UPT ;  /* 0x000000073f077292 */ /* 0x000fe2000f8e333f */
[----:B------:R-:W-:Y:S01]  /*6eb0*/  ULDC.64 UR24, c[0x0][0x198] ;  /* 0x0000660000187ab9 */ /* 0x000fe20000000a00 */
[----:B0-----:R-:W-:-:S05]  /*6ec0*/  VIADD R0, R0, 0x3f ;  /* 0x0000003f00007836 */ /* 0x001fca0000000000 */
[----:B------:R-:W-:Y:S01]  /*6ed0*/  SHF.R.S32.HI R3, RZ, 0x1f, R0 ;  /* 0x0000001fff037819 */ /* 0x000fe20000011400 */
[----:B-1----:R-:W-:-:S03]  /*6ee0*/  ULOP3.LUT UR8, UR9, 0x1, URZ, 0xc0, !UPT ;  /* 0x0000000109087892 */ /* 0x002fc6000f8ec03f */
[----:B------:R-:W-:Y:S01]  /*6ef0*/  LEA.HI R3, R3, R0, RZ, 0x6 ;  /* 0x0000000003037211 */ /* 0x000fe200078f30ff */
[----:B------:R-:W-:Y:S01]  /*6f00*/  USHF.R.U32.HI UR26, URZ, 0x1, UR9 ;  /* 0x000000013f1a7899 */ /* 0x000fe20008011609 */
[----:B------:R-:W-:Y:S01]  /*6f10*/  IMAD.MOV.U32 R0, RZ, RZ, 0x1 ;  /* 0x00000001ff007424 */ /* 0x000fe200078e00ff */
[----:B------:R-:W-:Y:S01]  /*6f20*/  USHF.L.U32 UR6, UR9, 0x6, URZ ;  /* 0x0000000609067899 */ /* 0x000fe2000800063f */
[--C-:B------:R-:W-:Y:S01]  /*6f30*/  SHF.R.S32.HI R8, RZ, 0x6, R3.reuse ;  /* 0x00000006ff087819 */ /* 0x100fe20000011403 */
[----:B------:R-:W-:Y:S02]  /*6f40*/  USHF.L.U32 UR27, UR9, 0xc, URZ ;  /* 0x0000000c091b7899 */ /* 0x000fe4000800063f */
[----:B------:R-:W-:Y:S01]  /*6f50*/  ULOP3.LUT UR9, UR9, 0xfffffffe, URZ, 0xc0, !UPT ;  /* 0xfffffffe09097892 */ /* 0x000fe2000f8ec03f */
[----:B------:R-:W-:Y:S01]  /*6f60*/  PRMT R3, R0, 0x7610, R3 ;  /* 0x0000761000037816 */ /* 0x000fe20000000003 */
[----:B------:R-:W-:Y:S01]  /*6f70*/  UISETP.GT.U32.AND UP0, UPT, UR8, 0xffff, UPT ;  /* 0x0000ffff0800788c */ /* 0x000fe2000bf04070 */
[----:B------:R-:W-:Y:S01]  /*6f80*/  VIADD R0, R8, 0x1 ;  /* 0x0000000108007836 */ /* 0x000fe20000000000 */
[----:B------:R-:W-:-:S02]  /*6f90*/  USHF.L.U32 UR13, UR10, UR9, URZ ;  /* 0x000000090a0d7299 */ /* 0x000fc4000800063f */
[----:B------:R-:W-:Y:S02]  /*6fa0*/  ULOP3.LUT UR9, UR9, 0x1, URZ, 0xfc, !UPT ;  /* 0x0000000109097892 */ /* 0x000fe4000f8efc3f */
[----:B------:R-:W-:Y:S02]  /*6fb0*/  USEL UR8, UR8, 0xffff, !UP0 ;  /* 0x0000ffff08087887 */ /* 0x000fe4000c000000 */
[----:B------:R-:W-:Y:S02]  /*6fc0*/  USHF.L.U32 UR9, UR10, UR9, URZ ;  /* 0x000000090a097299 */ /* 0x000fe4000800063f */
[----:B------:R-:W-:Y:S02]  /*6fd0*/  ULOP3.LUT UR8, UR8, 0xffff, URZ, 0xc0, !UPT ;  /* 0x0000ffff08087892 */ /* 0x000fe4000f8ec03f */
[----:B------:R-:W-:Y:S02]  /*6fe0*/  ULOP3.LUT UR6, UR6, 0x40, URZ, 0xc0, !UPT ;  /* 0x0000004006067892 */ /* 0x000fe4000f8ec03f */
[----:B------:R-:W-:-:S02]  /*6ff0*/  ULOP3.LUT UR13, UR13, UR9, URZ, 0xfc, !UPT ;  /* 0x000000090d0d7292 */ /* 0x000fc4000f8efc3f */
[----:B------:R-:W-:-:S12]  /*7000*/  USHF.L.U32 UR14, UR14, UR8, URZ ;  /* 0x000000080e0e7299 */ /* 0x000fd8000800063f */
.L_x_177:
[----:B------:R-:W-:-:S03]  /*7010*/  UMOV UR8, 0xffffffff ;  /* 0xffffffff00087882 */ /* 0x000fc60000000000 */
[----:B------:R-:W-:Y:S05]  /*7020*/  BRA.DIV UR8, `(.L_x_167) ;  /* 0x0000000e08b87947 */ /* 0x000fea000b800000 */
[----:B------:R-:W-:-:S13]  /*7030*/  ELECT P6, URZ, PT ;  /* 0x00000000003f782f */ /* 0x000fda00038c0000 */
.L_x_188:
[----:B------:R-:W0:Y:S01]  /*7040*/  LDC R4, c[0x0][0x28c] ;  /* 0x0000a300ff047b82 */ /* 0x000e220000000800 */
[----:B------:R-:W-:Y:S01]  /*7050*/  BSSY B1, `(.L_x_168) ;  /* 0x000003d000017945 */ /* 0x000fe20003800000 */
[----:B0-----:R-:W-:-:S13]  /*7060*/  ISETP.LT.OR P6, PT, R4, 0x1, !P6 ;  /* 0x000000010400780c */ /* 0x001fda00077c1670 */
[----:B------:R-:W-:Y:S05]  /*7070*/  @P6 BRA `(.L_x_169) ;  /* 0x0000000000e86947 */ /* 0x000fea0003800000 */
[----:B------:R-:W-:Y:S01]  /*7080*/  LEA R13, R13, UR26, 0x2 ;  /* 0x0000001a0d0d7c11 */ /* 0x000fe2000f8e10ff */
[----:B------:R-:W-:Y:S01]  /*7090*/  IMAD.MOV.U32 R21, RZ, RZ, RZ ;  /* 0x000000ffff157224 */ /* 0x000fe200078e00ff */
[----:B------:R-:W-:Y:S01]  /*70a0*/  LEA R19, R19, UR6, 0x7 ;  /* 0x0000000613137c11 */ /* 0x000fe2000f8e38ff */
[----:B------:R-:W-:Y:S02]  /*70b0*/  IMAD.MOV.U32 R4, RZ, RZ, R0 ;  /* 0x000000ffff047224 */ /* 0x000fe400078e0000 */
[----:B------:R-:W-:Y:S02]  /*70c0*/  IMAD.MOV.U32 R5, RZ, RZ, R10 ;  /* 0x000000ffff057224 */ /* 0x000fe400078e000a */
[----:B------:R-:W-:Y:S02]  /*70d0*/  IMAD.MOV.U32 R7, RZ, RZ, R9 ;  /* 0x000000ffff077224 */ /* 0x000fe400078e0009 */
[----:B------:R-:W-:-:S07]  /*70e0*/  IMAD.SHL.U32 R15, R13, 0x20, RZ ;  /* 0x000000200d0f7824 */ /* 0x000fce00078e00ff */
.L_x_172:
[----:B------:R-:W0:Y:S01]  /*70f0*/  S2R R14, SR_CgaCtaId ;  /* 0x00000000000e7919 */ /* 0x000e220000008800 */
[----:B------:R-:W-:Y:S02]  /*7100*/  MOV R13, 0x400 ;  /* 0x00000400000d7802 */ /* 0x000fe40000000f00 */
[----:B------:R-:W-:Y:S02]  /*7110*/  ISETP.NE.AND P1, PT, R11, RZ, PT ;  /* 0x000000ff0b00720c */ /* 0x000fe40003f25270 */
[----:B0-----:R-:W-:Y:S02]  /*7120*/  LEA R22, R14, R13, 0x18 ;  /* 0x0000000d0e167211 */ /* 0x001fe400078ec0ff */
[----:B------:R-:W-:-:S09]  /*7130*/  SHF.L.U32 R13, R5, 0x1f, RZ ;  /* 0x0000001f050d7819 */ /* 0x000fd200000006ff */
[----:B------:R-:W0:Y:S01]  /*7140*/  @!P1 LDC R14, c[0x0][0x500] ;  /* 0x00014000ff0e9b82 */ /* 0x000e220000000800 */
[----:B------:R-:W-:-:S04]  /*7150*/  IMAD R20, R7, 0x8, R22 ;  /* 0x0000000807147824 */ /* 0x000fc800078e0216 */
[----:B------:R-:W1:Y:S02]  /*7160*/  SYNCS.PHASECHK.TRANS64.TRYWAIT P0, [R20+URZ+0x20], R13 ;  /* 0x0000200d140075a7 */ /* 0x000e64000800017f */
[----:B-1----:R-:W-:Y:S05]  /*7170*/  @!P0 BRA `(.L_x_170) ;  /* 0x0000000c00848947 */ /* 0x002fea0003800000 */
.L_x_189:
[----:B-1----:R-:W-:Y:S01]  /*7180*/  PRMT R13, R12, 0x9910, RZ ;  /* 0x000099100c0d7816 */ /* 0x002fe200000000ff */
[----:B0-----:R0:W-:Y:S03]  /*7190*/  @!P1 SYNCS.ARRIVE.TRANS64 RZ, [R20+URZ], R14 ;  /* 0x0000000e14ff99a7 */ /* 0x0011e6000800003f */
[----:B------:R-:W-:-:S13]  /*71a0*/  ISETP.NE.AND P0, PT, R13, 0x2, PT ;  /* 0x000000020d00780c */ /* 0x000fda0003f05270 */
[----:B0-----:R-:W-:Y:S05]  /*71b0*/  @P0 BRA `(.L_x_171) ;  /* 0x0000000000040947 */ /* 0x001fea0003800000 */
[----:B------:R-:W-:Y:S01]  /*71c0*/  BPT.TRAP 0x1 ;  /* 0x000000040000795c */ /* 0x000fe20000300000 */
.L_x_171:
[----:B------:R-:W-:Y:S01]  /*71d0*/  R2UR UR8, R7 ;  /* 0x00000000070872ca */ /* 0x000fe200000e0000 */
[----:B------:R-:W-:Y:S01]  /*71e0*/  VIADD R4, R4, 0xffffffff ;  /* 0xffffffff04047836 */ /* 0x000fe20000000000 */
[----:B------:R-:W-:Y:S01]  /*71f0*/  R2UR UR15, R22 ;  /* 0x00000000160f72ca */ /* 0x000fe200000e0000 */
[----:B------:R-:W-:Y:S01]  /*7200*/  UIADD3 UR16, UP0, UR24, 0xf0, URZ ;  /* 0x000000f018107890 */ /* 0x000fe2000ff1e03f */
[----:B------:R-:W-:Y:S01]  /*7210*/  R2UR UR22, R15 ;  /* 0x000000000f1672ca */ /* 0x000fe200000e0000 */
[----:B------:R-:W-:Y:S01]  /*7220*/  UIADD3 UR30, UP1, UR24, 0x1f0, URZ ;  /* 0x000001f0181e7890 */ /* 0x000fe2000ff3e03f */
[----:B------:R-:W-:Y:S01]  /*7230*/  R2UR UR9, R20 ;  /* 0x00000000140972ca */ /* 0x000fe200000e0000 */
[----:B------:R-:W-:Y:S01]  /*7240*/  UIADD3.X UR17, URZ, UR25, URZ, UP0, !UPT ;  /* 0x000000193f117290 */ /* 0x000fe200087fe43f */
[----:B------:R-:W-:Y:S01]  /*7250*/  R2UR UR10, R21 ;  /* 0x00000000150a72ca */ /* 0x000fe200000e0000 */
[----:B------:R-:W-:Y:S01]  /*7260*/  VIADD R7, R7, 0x1 ;  /* 0x0000000107077836 */ /* 0x000fe20000000000 */
[----:B------:R-:W-:Y:S01]  /*7270*/  R2UR UR12, R6 ;  /* 0x00000000060c72ca */ /* 0x000fe200000e0000 */
[----:B------:R-:W-:Y:S01]  /*7280*/  UPRMT UR28, URZ, 0x5410, UR13 ;  /* 0x000054103f1c7896 */ /* 0x000fe2000800000d */
[----:B------:R-:W-:Y:S01]  /*7290*/  R2UR UR23, R19 ;  /* 0x00000000131772ca */ /* 0x000fe200000e0000 */
[----:B------:R-:W-:Y:S01]  /*72a0*/  USHF.L.U32 UR8, UR8, 0xd, URZ ;  /* 0x0000000d08087899 */ /* 0x000fe2000800063f */
[----:B------:R-:W-:Y:S01]  /*72b0*/  ISETP.GT.AND P1, PT, R4, 0x1, PT ;  /* 0x000000010400780c */ /* 0x000fe20003f24270 */
[----:B------:R-:W-:Y:S01]  /*72c0*/  UIADD3.X UR31, URZ, UR25, URZ, UP1, !UPT ;  /* 0x000000193f1f7290 */ /* 0x000fe20008ffe43f */
[----:B------:R-:W-:Y:S01]  /*72d0*/  ISETP.NE.AND P0, PT, R7, 0x4, PT ;  /* 0x000000040700780c */ /* 0x000fe20003f05270 */
[----:B------:R-:W-:Y:S01]  /*72e0*/  ULEA UR11, UR26, UR8, 0xb ;  /* 0x000000081a0b7291 */ /* 0x000fe2000f8e583f */
[----:B------:R-:W-:Y:S01]  /*72f0*/  VIADD R21, R21, 0x40 ;  /* 0x0000004015157836 */ /* 0x000fe20000000000 */
[----:B------:R-:W-:Y:S01]  /*7300*/  ULOP3.LUT UR8, UR8, 0x1000, UR27, 0xf8, !UPT ;  /* 0x0000100008087892 */ /* 0x000fe2000f8ef81b */
[----:B------:R-:W-:Y:S01]  /*7310*/  SEL R14, RZ, 0x1, P0 ;  /* 0x00000001ff0e7807 */ /* 0x000fe20000000000 */
[----:B------:R-:W-:Y:S01]  /*7320*/  ULEA UR11, UR11, UR15, 0x1 ;  /* 0x0000000f0b0b7291 */ /* 0x000fe2000f8e083f */
[----:B------:R-:W-:Y:S01]  /*7330*/  SEL R7, R7, RZ, P0 ;  /* 0x000000ff07077207 */ /* 0x000fe20000000000 */
[----:B------:R-:W-:Y:S01]  /*7340*/  ULEA UR8, UR8, UR15, 0x1 ;  /* 0x0000000f08087291 */ /* 0x000fe2000f8e083f */
[----:B------:R-:W-:Y:S01]  /*7350*/  LOP3.LUT R5, R5, R14, RZ, 0x3c, !PT ;  /* 0x0000000e05057212 */ /* 0x000fe200078e3cff */
[----:B------:R-:W-:-:S02]  /*7360*/  UIADD3 UR20, UR11, 0x100, URZ ;  /* 0x000001000b147890 */ /* 0x000fc4000fffe03f */
[----:B------:R-:W-:Y:S02]  /*7370*/  UPRMT UR15, URZ, 0x5410, UR14 ;  /* 0x000054103f0f7896 */ /* 0x000fe4000800000e */
[----:B------:R-:W-:Y:S01]  /*7380*/  UIADD3 UR21, UR8, 0x10100, URZ ;  /* 0x0001010008157890 */ /* 0x000fe2000fffe03f */
[----:B------:R-:W-:Y:S01]  /*7390*/  UMOV UR18, 0x0 ;  /* 0x0000000000127882 */ /* 0x000fe20000000000 */
[----:B------:R-:W-:Y:S01]  /*73a0*/  UMOV UR19, 0x10000000 ;  /* 0x1000000000137882 */ /* 0x000fe20000000000 */
[----:B------:R-:W-:Y:S01]  /*73b0*/  UMOV UR11, UR22 ;  /* 0x00000016000b7c82 */ /* 0x000fe20008000000 */
[----:B------:R-:W-:-:S03]  /*73c0*/  UMOV UR8, UR20 ;  /* 0x0000001400087c82 */ /* 0x000fc60008000000 */
[----:B------:R0:W-:Y:S02]  /*73d0*/  UTMALDG.3D.MULTICAST [UR8], [UR16], UR15, desc[UR18] ;  /* 0x00001208100073b4 */ /* 0x0001e4000801180f */
[----:B0-----:R-:W-:Y:S01]  /*73e0*/  UMOV UR8, UR21 ;  /* 0x0000001500087c82 */ /* 0x001fe20008000000 */
[----:B------:R-:W-:Y:S02]  /*73f0*/  UMOV UR11, UR23 ;  /* 0x00000017000b7c82 */ /* 0x000fe40008000000 */
[----:B------:R0:W-:Y:S02]  /*7400*/  UTMALDG.3D.MULTICAST [UR8], [UR30], UR28, desc[UR18] ;  /* 0x000012081e0073b4 */ /* 0x0001e4000801181c */
[----:B0-----:R-:W-:Y:S05]  /*7410*/  @P1 BRA `(.L_x_172) ;  /* 0xfffffffc00341947 */ /* 0x001fea000383ffff */
.L_x_169:
[----:B------:R-:W-:Y:S05]  /*7420*/  BSYNC B1 ;  /* 0x0000000000017941 */ /* 0x000fea0003800000 */
.L_x_168:
[----:B------:R-:W-:Y:S01]  /*7430*/  LOP3.LUT P1, RZ, R3, 0xff, RZ, 0xc0, !PT ;  /* 0x000000ff03ff7812 */ /* 0x000fe2000782c0ff */
[----:B------:R-:W-:Y:S01]  /*7440*/  IMAD.IADD R9, R8, 0x1, R9 ;  /* 0x0000000108097824 */ /* 0x000fe200078e0209 */
[----:B------:R-:W-:Y:S01]  /*7450*/  IADD3 R16, P2, R16, UR36, RZ ;  /* 0x0000002410107c10 */ /* 0x000fe2000ff5e0ff */
[----:B------:R-:W-:Y:S01]  /*7460*/  ULDC.64 UR8, c[0x0][0x650] ;  /* 0x0001940000087ab9 */ /* 0x000fe20000000a00 */
[----:B------:R-:W-:Y:S01]  /*7470*/  BSSY B1, `(.L_x_173) ;  /* 0x000006c000017945 */ /* 0x000fe20003800000 */
[----:B------:R-:W-:Y:S01]  /*7480*/  IMAD.MOV.U32 R13, RZ, RZ, -0x1 ;  /* 0xffffffffff0d7424 */ /* 0x000fe200078e00ff */
[----:B------:R-:W-:Y:S01]  /*7490*/  SHF.R.U32.HI R3, RZ, 0x2, R9 ;  /* 0x00000002ff037819 */ /* 0x000fe20000011609 */
[----:B------:R-:W-:Y:S01]  /*74a0*/  IMAD.MOV.U32 R19, RZ, RZ, -0x1 ;  /* 0xffffffffff137424 */ /* 0x000fe200078e00ff */
[----:B------:R-:W-:Y:S01]  /*74b0*/  ISETP.GT.U32.AND P0, PT, R9, 0x3, PT ;  /* 0x000000030900780c */ /* 0x000fe20003f04070 */
[----:B------:R-:W-:Y:S01]  /*74c0*/  IMAD.MOV.U32 R6, RZ, RZ, -0x1 ;  /* 0xffffffffff067424 */ /* 0x000fe200078e00ff */
[----:B------:R-:W-:-:S02]  /*74d0*/  LOP3.LUT R3, R3, 0x1, RZ, 0xc0, !PT ;  /* 0x0000000103037812 */ /* 0x000fc400078ec0ff */
[----:B------:R-:W-:Y:S01]  /*74e0*/  ISETP.LT.U32.AND P0, PT, R8, 0x4, P0 ;  /* 0x000000040800780c */ /* 0x000fe20000701070 */
[----:B------:R-:W0:Y:S01]  /*74f0*/  @P1 S2R R5, SR_CgaCtaId ;  /* 0x0000000000051919 */ /* 0x000e220000008800 */
[----:B------:R-:W-:Y:S02]  /*7500*/  @P1 MOV R4, 0x400 ;  /* 0x0000040000041802 */ /* 0x000fe40000000f00 */
[----:B------:R-:W-:Y:S02]  /*7510*/  IADD3.X R17, R17, UR42, RZ, P2, !PT ;  /* 0x0000002a11117c10 */ /* 0x000fe400097fe4ff */
[----:B------:R-:W-:Y:S02]  /*7520*/  ISETP.GE.U32.AND P2, PT, R16, UR8, PT ;  /* 0x0000000810007c0c */ /* 0x000fe4000bf46070 */
[----:B------:R-:W-:Y:S02]  /*7530*/  LOP3.LUT R9, R9, 0x3, RZ, 0xc0, !PT ;  /* 0x0000000309097812 */ /* 0x000fe400078ec0ff */
[----:B0-----:R-:W-:-:S04]  /*7540*/  @P1 LEA R4, R5, R4, 0x18 ;  /* 0x0000000405041211 */ /* 0x001fc800078ec0ff */
[----:B------:R0:W-:Y:S01]  /*7550*/  @P1 SYNCS.ARRIVE.TRANS64.A1T0 RZ, [R4+URZ+0x58], RZ ;  /* 0x000058ff04ff19a7 */ /* 0x0001e2000810003f */
[----:B------:R-:W-:Y:S02]  /*7560*/  ISETP.NE.U32.AND P1, PT, R3, 0x1, PT ;  /* 0x000000010300780c */ /* 0x000fe40003f25070 */
[----:B------:R-:W-:Y:S02]  /*7570*/  SEL R3, RZ, 0x1, !P0 ;  /* 0x00000001ff037807 */ /* 0x000fe40004000000 */
[----:B------:R-:W-:Y:S02]  /*7580*/  ISETP.GE.U32.AND.EX P0, PT, R17, UR9, PT, P2 ;  /* 0x0000000911007c0c */ /* 0x000fe4000bf06120 */
[----:B------:R-:W-:-:S04]  /*7590*/  ISETP.GT.U32.AND P1, PT, R8, 0x3, !P1 ;  /* 0x000000030800780c */ /* 0x000fc80004f24070 */
[----:B0-----:R-:W-:-:S04]  /*75a0*/  SEL R4, RZ, 0x1, !P1 ;  /* 0x00000001ff047807 */ /* 0x001fc80004800000 */
[--C-:B------:R-:W-:Y:S02]  /*75b0*/  LOP3.LUT R10, R4, R10, R3.reuse, 0x96, !PT ;  /* 0x0000000a040a7212 */ /* 0x100fe400078e9603 */
[----:B------:R-:W-:Y:S02]  /*75c0*/  PRMT R4, RZ, 0x7610, R4 ;  /* 0x00007610ff047816 */ /* 0x000fe40000000004 */
[----:B------:R-:W-:Y:S01]  /*75d0*/  PRMT R3, RZ, 0x7610, R3 ;  /* 0x00007610ff037816 */ /* 0x000fe20000000003 */
[----:B------:R-:W-:Y:S06]  /*75e0*/  @P0 BRA `(.L_x_174) ;  /* 0x0000000400500947 */ /* 0x000fec0003800000 */
[----:B------:R-:W0:Y:S01]  /*75f0*/  S2R R15, SR_CTAID.X ;  /* 0x00000000000f7919 */ /* 0x000e220000002500 */
[----:B------:R-:W-:Y:S01]  /*7600*/  ULDC.64 UR8, c[0x0][0x628] ;  /* 0x00018a0000087ab9 */ /* 0x000fe20000000a00 */
[----:B------:R-:W1:Y:S01]  /*7610*/  LDC R20, c[0x0][0x144] ;  /* 0x00005100ff147b82 */ /* 0x000e620000000800 */
[----:B------:R-:W-:Y:S01]  /*7620*/  ISETP.NE.U32.AND P0, PT, RZ, UR8, PT ;  /* 0x00000008ff007c0c */ /* 0x000fe2000bf05070 */
[----:B------:R-:W2:Y:S01]  /*7630*/  S2R R13, SR_CTAID.Y ;  /* 0x00000000000d7919 */ /* 0x000ea20000002600 */
[----:B------:R-:W-:Y:S01]  /*7640*/  ULDC UR10, c[0x0][0x150] ;  /* 0x00005400000a7ab9 */ /* 0x000fe20000000800 */
[----:B------:R-:W-:Y:S01]  /*7650*/  ULDC UR11, c[0x0][0x630] ;  /* 0x00018c00000b7ab9 */ /* 0x000fe20000000800 */
[----:B------:R-:W-:Y:S01]  /*7660*/  ISETP.NE.AND.EX P0, PT, RZ, UR9, PT, P0 ;  /* 0x00000009ff007c0c */ /* 0x000fe2000bf05300 */
[----:B------:R-:W-:Y:S01]  /*7670*/  IMAD.MOV.U32 R4, RZ, RZ, R16 ;  /* 0x000000ffff047224 */ /* 0x000fe200078e0010 */
[----:B0-----:R-:W-:-:S05]  /*7680*/  I2FP.F32.U32 R5, R15 ;  /* 0x0000000f00057245 */ /* 0x001fca0000201000 */
[----:B------:R-:W-:Y:S01]  /*7690*/  FMUL R21, R5, UR10 ;  /* 0x0000000a05157c20 */ /* 0x000fe20008400000 */
[----:B------:R-:W-:-:S05]  /*76a0*/  IMAD.MOV.U32 R5, RZ, RZ, R17 ;  /* 0x000000ffff057224 */ /* 0x000fca00078e0011 */
[----:B--2---:R-:W-:Y:S05]  /*76b0*/  @!P0 BRA `(.L_x_175) ;  /* 0x0000000000288947 */ /* 0x004fea0003800000 */
[----:B------:R-:W-:Y:S02]  /*76c0*/  ULDC UR10, c[0x0][0x634] ;  /* 0x00018d00000a7ab9 */ /* 0x000fe40000000800 */
[----:B------:R-:W-:-:S05]  /*76d0*/  IADD3 R5, P0, R16, UR10, RZ ;  /* 0x0000000a10057c10 */ /* 0x000fca000ff1e0ff */
[----:B------:R-:W-:-:S04]  /*76e0*/  IMAD.X R19, RZ, RZ, R17, P0 ;  /* 0x000000ffff137224 */ /* 0x000fc800000e0611 */
[----:B------:R-:W-:-:S04]  /*76f0*/  IMAD.WIDE.U32 R6, R19, UR8, RZ ;  /* 0x0000000813067c25 */ /* 0x000fc8000f8e00ff */
[----:B------:R-:W-:-:S04]  /*7700*/  IMAD.WIDE.U32 R6, P0, R5, UR9, R6 ;  /* 0x0000000905067c25 */ /* 0x000fc8000f800006 */
[----:B------:R-:W-:-:S04]  /*7710*/  IMAD.WIDE.U32 R4, R5, UR8, RZ ;  /* 0x0000000805047c25 */ /* 0x000fc8000f8e00ff */
[----:B------:R-:W-:Y:S01]  /*7720*/  IMAD.MOV.U32 R4, RZ, RZ, R7 ;  /* 0x000000ffff047224 */ /* 0x000fe200078e0007 */
[----:B------:R-:W-:Y:S01]  /*7730*/  IADD3 RZ, P1, R5, R6, RZ ;  /* 0x0000000605ff7210 */ /* 0x000fe20007f3e0ff */
[----:B------:R-:W-:-:S04]  /*7740*/  IMAD.X R5, RZ, RZ, RZ, P0 ;  /* 0x000000ffff057224 */ /* 0x000fc800000e06ff */
[----:B------:R-:W-:-:S08]  /*7750*/  IMAD.WIDE.U32.X R4, R19, UR9, R4, P1 ;  /* 0x0000000913047c25 */ /* 0x000fd000088e0404 */
.L_x_175:
[--C-:B------:R-:W-:Y:S01]  /*7760*/  SHF.R.U64 R14, R4, UR11, R5.reuse ;  /* 0x0000000b040e7c19 */ /* 0x100fe20008001205 */
[----:B------:R-:W0:Y:S01]  /*7770*/  F2I.U32.TRUNC.NTZ R21, R21 ;  /* 0x0000001500157305 */ /* 0x000e22000020f000 */
[----:B------:R-:W-:Y:S01]  /*7780*/  SHF.R.U32.HI R4, RZ, UR11, R5 ;  /* 0x0000000bff047c19 */ /* 0x000fe20008011605 */
[----:B------:R-:W-:Y:S01]  /*7790*/  ULDC.64 UR8, c[0x0][0x620] ;  /* 0x0001880000087ab9 */ /* 0x000fe20000000a00 */
[----:B------:R-:W-:Y:S01]  /*77a0*/  IADD3 R7, P0, RZ, -R14, RZ ;  /* 0x8000000eff077210 */ /* 0x000fe20007f1e0ff */
[----:B------:R-:W-:Y:S01]  /*77b0*/  ULDC.64 UR10, c[0x0][0x640] ;  /* 0x00019000000a7ab9 */ /* 0x000fe20000000a00 */
[----:B------:R-:W2:Y:S03]  /*77c0*/  LDC R22, c[0x0][0x148] ;  /* 0x00005200ff167b82 */ /* 0x000ea60000000800 */
[----:B------:R-:W-:Y:S01]  /*77d0*/  IMAD.X R4, RZ, RZ, ~R4, P0 ;  /* 0x000000ffff047224 */ /* 0x000fe200000e0e04 */
[----:B------:R-:W-:-:S03]  /*77e0*/  ISETP.NE.U32.AND P0, PT, RZ, UR10, PT ;  /* 0x0000000aff007c0c */ /* 0x000fc6000bf05070 */
[----:B------:R-:W-:Y:S01]  /*77f0*/  IMAD R6, R4, UR8, RZ ;  /* 0x0000000804067c24 */ /* 0x000fe2000f8e02ff */
[----:B------:R-:W-:Y:S01]  /*7800*/  ISETP.NE.AND.EX P0, PT, RZ, UR11, PT, P0 ;  /* 0x0000000bff007c0c */ /* 0x000fe2000bf05300 */
[----:B------:R-:W-:Y:S01]  /*7810*/  IMAD.WIDE.U32 R4, R7, UR8, R16 ;  /* 0x0000000807047c25 */ /* 0x000fe2000f8e0010 */
[----:B------:R-:W-:-:S03]  /*7820*/  ULDC UR8, c[0x0][0x618] ;  /* 0x0001860000087ab9 */ /* 0x000fc60000000800 */
[----:B------:R-:W-:Y:S01]  /*7830*/  IMAD R7, R7, UR9, R6 ;  /* 0x0000000907077c24 */ /* 0x000fe2000f8e0206 */
[----:B------:R-:W-:Y:S01]  /*7840*/  ULDC UR9, c[0x0][0x154] ;  /* 0x0000550000097ab9 */ /* 0x000fe20000000800 */
[----:B0-----:R-:W-:Y:S02]  /*7850*/  IMAD.MOV R6, RZ, RZ, -R21 ;  /* 0x000000ffff067224 */ /* 0x001fe400078e0a15 */
[----:B------:R-:W-:Y:S02]  /*7860*/  IMAD.IADD R5, R5, 0x1, R7 ;  /* 0x0000000105057824 */ /* 0x000fe400078e0207 */
[----:B-1----:R-:W-:Y:S01]  /*7870*/  IMAD R15, R20, R6, R15 ;  /* 0x00000006140f7224 */ /* 0x002fe200078e020f */
[----:B------:R-:W-:Y:S02]  /*7880*/  I2FP.F32.U32 R6, R13 ;  /* 0x0000000d00067245 */ /* 0x000fe40000201000 */
[--C-:B------:R-:W-:Y:S02]  /*7890*/  SHF.R.U64 R19, R4, UR8, R5.reuse ;  /* 0x0000000804137c19 */ /* 0x100fe40008001205 */
[----:B------:R-:W-:Y:S01]  /*78a0*/  SHF.R.U32.HI R4, RZ, UR8, R5 ;  /* 0x00000008ff047c19 */ /* 0x000fe20008011605 */
[----:B------:R-:W-:Y:S01]  /*78b0*/  FMUL R6, R6, UR9 ;  /* 0x0000000906067c20 */ /* 0x000fe20008400000 */
[----:B------:R-:W-:-:S02]  /*78c0*/  ULDC UR8, c[0x0][0x608] ;  /* 0x0001820000087ab9 */ /* 0x000fc40000000800 */
[--C-:B------:R-:W-:Y:S01]  /*78d0*/  SHF.R.U64 R21, R19, UR8, R4.reuse ;  /* 0x0000000813157c19 */ /* 0x100fe20008001204 */
[----:B------:R0:W1:Y:S01]  /*78e0*/  F2I.U32.TRUNC.NTZ R24, R6 ;  /* 0x0000000600187305 */ /* 0x000062000020f000 */
[----:B------:R-:W-:Y:S01]  /*78f0*/  SHF.R.U32.HI R4, RZ, UR8, R4 ;  /* 0x00000008ff047c19 */ /* 0x000fe20008011604 */
[----:B------:R-:W-:-:S03]  /*7900*/  ULDC UR8, c[0x0][0x658] ;  /* 0x0001960000087ab9 */ /* 0x000fc60000000800 */
[--C-:B------:R-:W-:Y:S02]  /*7910*/  SHF.R.U64 R20, R21, UR8, R4.reuse ;  /* 0x0000000815147c19 */ /* 0x100fe40008001204 */
[----:B------:R-:W-:-:S03]  /*7920*/  SHF.R.U32.HI R23, RZ, UR8, R4 ;  /* 0x00000008ff177c19 */ /* 0x000fc60008011604 */
[----:B------:R-:W-:Y:S02]  /*7930*/  IMAD.MOV.U32 R4, RZ, RZ, R20 ;  /* 0x000000ffff047224 */ /* 0x000fe400078e0014 */
[----:B------:R-:W-:Y:S01]  /*7940*/  IMAD.MOV.U32 R5, RZ, RZ, R23 ;  /* 0x000000ffff057224 */ /* 0x000fe200078e0017 */
[----:B0-----:R-:W-:Y:S06]  /*7950*/  @!P0 BRA `(.L_x_176) ;  /* 0x0000000000288947 */ /* 0x001fec0003800000 */
        /* <DEDUP_REMOVED lines=10> */
.L_x_176:
[----:B------:R-:W-:Y:S01]  /*7a00*/  ISETP.NE.AND P0, PT, R2, 0x1, PT ;  /* 0x000000010200780c */ /* 0x000fe20003f05270 */
[----:B------:R-:W-:Y:S01]  /*7a10*/  ULDC UR8, c[0x0][0x648] ;  /* 0x0001920000087ab9 */ /* 0x000fe20000000800 */
[----:B------:R-:W-:Y:S01]  /*7a20*/  LOP3.LUT R21, R21, UR7, RZ, 0xc0, !PT ;  /* 0x0000000715157c12 */ /* 0x000fe2000f8ec0ff */
[----:B-1----:R-:W-:Y:S01]  /*7a30*/  IMAD.MOV R24, RZ, RZ, -R24 ;  /* 0x000000ffff187224 */ /* 0x002fe200078e0a18 */
[----:B------:R-:W-:Y:S01]  /*7a40*/  SHF.R.U64 R4, R4, UR8, R5 ;  /* 0x0000000804047c19 */ /* 0x000fe20008001205 */
[----:B------:R-:W-:Y:S01]  /*7a50*/  ULDC UR8, c[0x0][0x638] ;  /* 0x00018e0000087ab9 */ /* 0x000fe20000000800 */
[----:B------:R-:W-:Y:S01]  /*7a60*/  LOP3.LUT R19, R19, UR4, RZ, 0xc0, !PT ;  /* 0x0000000413137c12 */ /* 0x000fe2000f8ec0ff */
[----:B------:R-:W-:Y:S01]  /*7a70*/  ULDC UR9, c[0x0][0x610] ;  /* 0x0001840000097ab9 */ /* 0x000fe20000000800 */
[----:B------:R-:W-:Y:S02]  /*7a80*/  IMAD.MOV.U32 R6, RZ, RZ, R14 ;  /* 0x000000ffff067224 */ /* 0x000fe400078e000e */
[----:B------:R-:W-:-:S02]  /*7a90*/  IMAD.MOV R5, RZ, RZ, -R4 ;  /* 0x000000ffff057224 */ /* 0x000fc400078e0a04 */
[----:B------:R-:W-:Y:S02]  /*7aa0*/  IMAD R4, R4, UR5, R21 ;  /* 0x0000000504047c24 */ /* 0x000fe4000f8e0215 */
[----:B--2---:R-:W-:Y:S02]  /*7ab0*/  @P0 IMAD R15, R22, R24, R13 ;  /* 0x00000018160f0224 */ /* 0x004fe400078e020d */
[----:B------:R-:W-:Y:S01]  /*7ac0*/  IMAD R20, R5, UR8, R20 ;  /* 0x0000000805147c24 */ /* 0x000fe2000f8e0214 */
[----:B------:R-:W-:Y:S01]  /*7ad0*/  ULDC UR8, c[0x0][0x600] ;  /* 0x0001800000087ab9 */ /* 0x000fe20000000800 */
[----:B------:R-:W-:Y:S02]  /*7ae0*/  IMAD R15, R4, UR9, R15 ;  /* 0x00000009040f7c24 */ /* 0x000fe4000f8e020f */
[----:B------:R-:W-:Y:S02]  /*7af0*/  IMAD R20, R20, UR8, R19 ;  /* 0x0000000814147c24 */ /* 0x000fe4000f8e0213 */
[----:B------:R-:W-:-:S03]  /*7b00*/  IMAD.MOV.U32 R4, RZ, RZ, 0x1 ;  /* 0x00000001ff047424 */ /* 0x000fc600078e00ff */
[----:B------:R-:W-:Y:S02]  /*7b10*/  SEL R19, R20, R15, !P0 ;  /* 0x0000000f14137207 */ /* 0x000fe40004000000 */
[----:B------:R-:W-:-:S07]  /*7b20*/  SEL R13, R15, R20, !P0 ;  /* 0x000000140f0d7207 */ /* 0x000fce0004000000 */
.L_x_174:
[----:B------:R-:W-:Y:S05]  /*7b30*/  BSYNC B1 ;  /* 0x0000000000017941 */ /* 0x000fea0003800000 */
.L_x_173:
[----:B------:R-:W-:-:S13]  /*7b40*/  LOP3.LUT P0, RZ, R4, 0xff, RZ, 0xc0, !PT ;  /* 0x000000ff04ff7812 */ /* 0x000fda000780c0ff */
[----:B------:R-:W-:Y:S05]  /*7b50*/  @P0 BRA `(.L_x_177) ;  /* 0xfffffff4002c0947 */ /* 0x000fea000383ffff */
[----:B------:R-:W-:Y:S05]  /*7b60*/  BSYNC B0 ;  /* 0x0000000000007941 */ /* 0x000fea0003800000 */
.L_x_166:
[----:B------:R-:W-:-:S03]  /*7b70*/  UMOV UR8, 0xffffffff ;  /* 0xffffffff00087882 */ /* 0x000fc60000000000 */
[----:B------:R-:W-:Y:S05]  /*7b80*/  BRA.DIV UR8, `(.L_x_178) ;  /* 0x0000000608147947 */ /* 0x000fea000b800000 */
[----:B------:R-:W-:-:S13]  /*7b90*/  ELECT P6, URZ, PT ;  /* 0x00000000003f782f */ /* 0x000fda00038c0000 */
.L_x_192:
[----:B------:R-:W-:Y:S04]  /*7ba0*/  BSSY B0, `(.L_x_179) ;  /* 0x000002b000007945 */ /* 0x000fe80003800000 */
[----:B------:R-:W-:Y:S05]  /*7bb0*/  @!P6 BRA `(.L_x_180) ;  /* 0x0000000000a4e947 */ /* 0x000fea0003800000 */
[----:B------:R-:W-:-:S04]  /*7bc0*/  LOP3.LUT R18, R18, 0x2, RZ, 0xfc, !PT ;  /* 0x0000000212127812 */ /* 0x000fc800078efcff */
[----:B------:R-:W-:-:S13]  /*7bd0*/  ISETP.NE.AND P0, PT, R18, 0x3, PT ;  /* 0x000000031200780c */ /* 0x000fda0003f05270 */
[----:B------:R-:W-:Y:S05]  /*7be0*/  @!P0 BRA `(.L_x_181) ;  /* 0x0000000000048947 */ /* 0x000fea0003800000 */
[----:B------:R-:W-:Y:S01]  /*7bf0*/  BPT.TRAP 0x1 ;  /* 0x000000040000795c */ /* 0x000fe20000300000 */
.L_x_181:
[----:B------:R-:W0:Y:S01]  /*7c00*/  S2R R3, SR_CgaCtaId ;  /* 0x0000000000037919 */ /* 0x000e220000008800 */
[----:B------:R-:W-:Y:S02]  /*7c10*/  MOV R0, 0x400 ;  /* 0x0000040000007802 */ /* 0x000fe40000000f00 */
[----:B------:R-:W-:Y:S02]  /*7c20*/  SHF.L.U32 R2, R10, 0x1f, RZ ;  /* 0x0000001f0a027819 */ /* 0x000fe400000006ff */
[----:B0-----:R-:W-:-:S05]  /*7c30*/  LEA R0, R3, R0, 0x18 ;  /* 0x0000000003007211 */ /* 0x001fca00078ec0ff */
[----:B------:R-:W-:-:S04]  /*7c40*/  VIADD R0, R0, 0x20 ;  /* 0x0000002000007836 */ /* 0x000fc80000000000 */
[C---:B------:R-:W-:Y:S02]  /*7c50*/  IMAD R5, R9.reuse, 0x8, R0 ;  /* 0x0000000809057824 */ /* 0x040fe400078e0200 */
[----:B------:R-:W-:Y:S02]  /*7c60*/  VIADD R9, R9, 0x1 ;  /* 0x0000000109097836 */ /* 0x000fe40000000000 */
[----:B------:R-:W0:Y:S03]  /*7c70*/  SYNCS.PHASECHK.TRANS64.TRYWAIT P0, [R5+URZ], R2 ;  /* 0x00000002050075a7 */ /* 0x000e26000800017f */
[----:B------:R-:W-:-:S04]  /*7c80*/  ISETP.NE.AND P1, PT, R9, 0x4, PT ;  /* 0x000000040900780c */ /* 0x000fc80003f25270 */
[----:B------:R-:W-:Y:S02]  /*7c90*/  SEL R3, RZ, 0x1, P1 ;  /* 0x00000001ff037807 */ /* 0x000fe40000800000 */
[----:B------:R-:W-:Y:S02]  /*7ca0*/  SEL R9, R9, RZ, P1 ;  /* 0x000000ff09097207 */ /* 0x000fe40000800000 */
[----:B------:R-:W-:-:S03]  /*7cb0*/  LOP3.LUT R10, R10, R3, RZ, 0x3c, !PT ;  /* 0x000000030a0a7212 */ /* 0x000fc600078e3cff */
[----:B------:R-:W-:Y:S01]  /*7cc0*/  IMAD R7, R9, 0x8, R0 ;  /* 0x0000000809077824 */ /* 0x000fe200078e0200 */
[----:B------:R-:W-:Y:S01]  /*7cd0*/  SHF.L.U32 R4, R10, 0x1f, RZ ;  /* 0x0000001f0a047819 */ /* 0x000fe200000006ff */
[----:B0-----:R-:W-:Y:S06]  /*7ce0*/  @!P0 BRA `(.L_x_182) ;  /* 0x0000000000dc8947 */ /* 0x001fec0003800000 */
.L_x_193:
[----:B------:R-:W1:Y:S01]  /*7cf0*/  SYNCS.PHASECHK.TRANS64.TRYWAIT P0, [R7+URZ], R4 ;  /* 0x00000004070075a7 */ /* 0x000e62000800017f */
[----:B0-----:R-:W-:-:S05]  /*7d00*/  VIADD R2, R9, 0x1 ;  /* 0x0000000109027836 */ /* 0x001fca0000000000 */
[----:B------:R-:W-:-:S04]  /*7d10*/  ISETP.NE.AND P1, PT, R2, 0x4, PT ;  /* 0x000000040200780c */ /* 0x000fc80003f25270 */
[----:B------:R-:W-:Y:S02]  /*7d20*/  SEL R3, RZ, 0x1, P1 ;  /* 0x00000001ff037807 */ /* 0x000fe40000800000 */
[----:B------:R-:W-:Y:S02]  /*7d30*/  SEL R9, R2, RZ, P1 ;  /* 0x000000ff02097207 */ /* 0x000fe40000800000 */
[----:B------:R-:W-:-:S03]  /*7d40*/  LOP3.LUT R11, R10, R3, RZ, 0x3c, !PT ;  /* 0x000000030a0b7212 */ /* 0x000fc600078e3cff */
[----:B------:R-:W-:Y:S01]  /*7d50*/  IMAD R6, R9, 0x8, R0 ;  /* 0x0000000809067824 */ /* 0x000fe200078e0200 */
[----:B------:R-:W-:Y:S01]  /*7d60*/  SHF.L.U32 R5, R11, 0x1f, RZ ;  /* 0x0000001f0b057819 */ /* 0x000fe200000006ff */
[----:B-1----:R-:W-:Y:S06]  /*7d70*/  @!P0 BRA `(.L_x_183) ;  /* 0x0000000000cc8947 */ /* 0x002fec0003800000 */
.L_x_194:
[----:B------:R-:W1:Y:S01]  /*7d80*/  SYNCS.PHASECHK.TRANS64.TRYWAIT P0, [R6+URZ], R5 ;  /* 0x00000005060075a7 */ /* 0x000e62000800017f */
[----:B------:R-:W-:-:S05]  /*7d90*/  VIADD R2, R9, 0x1 ;  /* 0x0000000109027836 */ /* 0x000fca0000000000 */
[----:B------:R-:W-:-:S04]  /*7da0*/  ISETP.NE.AND P1, PT, R2, 0x4, PT ;  /* 0x000000040200780c */ /* 0x000fc80003f25270 */
[----:B0-----:R-:W-:Y:S02]  /*7db0*/  SEL R4, RZ, 0x1, P1 ;  /* 0x00000001ff047807 */ /* 0x001fe40000800000 */
[----:B------:R-:W-:Y:S02]  /*7dc0*/  SEL R3, R2, RZ, P1 ;  /* 0x000000ff02037207 */ /* 0x000fe40000800000 */
[----:B------:R-:W-:Y:S01]  /*7dd0*/  LOP3.LUT R4, R11, R4, RZ, 0x3c, !PT ;  /* 0x000000040b047212 */ /* 0x000fe200078e3cff */
[----:B-1----:R-:W-:Y:S06]  /*7de0*/  @!P0 BRA `(.L_x_184) ;  /* 0x0000000000c48947 */ /* 0x002fec0003800000 */
.L_x_195:
[----:B------:R-:W-:Y:S01]  /*7df0*/  IMAD R3, R3, 0x8, R0 ;  /* 0x0000000803037824 */ /* 0x000fe200078e0200 */
[----:B------:R-:W-:-:S07]  /*7e00*/  SHF.L.U32 R0, R4, 0x1f, RZ ;  /* 0x0000001f04007819 */ /* 0x000fce00000006ff */
.L_x_185:
[----:B-1----:R1:W2:Y:S02]  /*7e10*/  SYNCS.PHASECHK.TRANS64.TRYWAIT P0, [R3+URZ], R0 ;  /* 0x00000000030075a7 */ /* 0x0022a4000800017f */
[----:B--2---:R-:W-:Y:S05]  /*7e20*/  @!P0 NANOSLEEP.SYNCS 0x989680 ;  /* 0x009896800000895d */ /* 0x004fea0003900000 */
[----:B------:R-:W2:Y:S02]  /*7e30*/  @!P0 SYNCS.PHASECHK.TRANS64 P0, [R3+URZ], R0 ;  /* 0x00000000030085a7 */ /* 0x000ea4000800007f */
[----:B--2---:R-:W-:Y:S05]  /*7e40*/  @!P0 BRA `(.L_x_185) ;  /* 0xfffffffc00f08947 */ /* 0x004fea000383ffff */
.L_x_180:
[----:B------:R-:W-:Y:S05]  /*7e50*/  BSYNC B0 ;  /* 0x0000000000007941 */ /* 0x000fea0003800000 */
.L_x_179:
[----:B------:R-:W-:Y:S05]  /*7e60*/  EXIT ;  /* 0x000000000000794d */ /* 0x000fea0003800000 */
.L_x_21:
[----:B-1----:R1:W2:Y:S02]  /*7e70*/  SYNCS.PHASECHK.TRANS64.TRYWAIT P1, [R3+URZ], R0 ;  /* 0x00000000030075a7 */ /* 0x0022a4000802017f */
[----:B--2---:R-:W-:Y:S05]  /*7e80*/  @!P1 NANOSLEEP.SYNCS 0x989680 ;  /* 0x009896800000995d */ /* 0x004fea0003900000 */
[----:B------:R-:W2:Y:S02]  /*7e90*/  @!P1 SYNCS.PHASECHK.TRANS64 P1, [R3+URZ], R0 ;  /* 0x00000000030095a7 */ /* 0x000ea4000802007f */
[----:B--2---:R-:W-:Y:S05]  /*7ea0*/  @!P1 BRA `(.L_x_21) ;  /* 0xfffffffc00f09947 */ /* 0x004fea000383ffff */
[----:B------:R-:W-:Y:S05]  /*7eb0*/  BRA `(.L_x_20) ;  /* 0xffffff98003c7947 */ /* 0x000fea000383ffff */
.L_x_26:
[----:B-1----:R1:W2:Y:S02]  /*7ec0*/  SYNCS.PHASECHK.TRANS64.TRYWAIT P1, [R5+URZ], R4 ;  /* 0x00000004050075a7 */ /* 0x0022a4000802017f */
[----:B--2---:R-:W-:Y:S05]  /*7ed0*/  @!P1 NANOSLEEP.SYNCS 0x989680 ;  /* 0x009896800000995d */ /* 0x004fea0003900000 */
[----:B------:R-:W2:Y:S02]  /*7ee0*/  @!P1 SYNCS.PHASECHK.TRANS64 P1, [R5+URZ], R4 ;  /* 0x00000004050095a7 */ /* 0x000ea4000802007f */
[----:B--2---:R-:W-:Y:S05]  /*7ef0*/  @!P1 BRA `(.L_x_26) ;  /* 0xfffffffc00f09947 */ /* 0x004fea000383ffff */
[----:B------:R-:W-:Y:S05]  /*7f00*/  BRA `(.L_x_25) ;  /* 0xffffff9c00187947 */ /* 0x000fea000383ffff */
.L_x_167:
[----:B------:R-:W-:Y:S01]  /*7f10*/  BSSY B1, `(.L_x_186) ;  /* 0x0000006000017945 */ /* 0x000fe20003800000 */
[----:B------:R-:W-:-:S07]  /*7f20*/  IMAD.MOV.U32 R15, RZ, RZ, -0x1 ;  /* 0xffffffffff0f7424 */ /* 0x000fce00078e00ff */
[----:B------:R-:W-:Y:S05]  /*7f30*/  WARPSYNC.COLLECTIVE R15, `(.L_x_187) ;  /* 0x000000000f0c7348 */ /* 0x000fea0003c00000 */
[----:B------:R-:W-:Y:S02]  /*7f40*/  ELECT P6, UR62, PT ;  /* 0x00000000003e782f */ /* 0x000fe400038c0000 */
[----:B------:R-:W-:Y:S01]  /*7f50*/  MOV R14, UR62 ;  /* 0x0000003e000e7c02 */ /* 0x000fe20008000f00 */
[----:B------:R-:W-:Y:S10]  /*7f60*/  ENDCOLLECTIVE ;  /* 0x000000000000791b */ /* 0x000ff40003800000 */
.L_x_187:
[----:B------:R-:W-:Y:S05]  /*7f70*/  BSYNC B1 ;  /* 0x0000000000017941 */ /* 0x000fea0003800000 */
.L_x_186:
[----:B------:R-:W-:Y:S05]  /*7f80*/  BRA `(.L_x_188) ;  /* 0xfffffff0002c7947 */ /* 0x000fea000383ffff */
.L_x_170:
[----:B-1----:R1:W2:Y:S02]  /*7f90*/  SYNCS.PHASECHK.TRANS64.TRYWAIT P0, [R20+URZ+0x20], R13 ;  /* 0x0000200d140075a7 */ /* 0x0022a4000800017f */
[----:B--2---:R-:W-:Y:S05]  /*7fa0*/  @!P0 NANOSLEEP.SYNCS 0x989680 ;  /* 0x009896800000895d */ /* 0x004fea0003900000 */
[----:B------:R-:W2:Y:S02]  /*7fb0*/  @!P0 SYNCS.PHASECHK.TRANS64 P0, [R20+URZ+0x20], R13 ;  /* 0x0000200d140085a7 */ /* 0x000ea4000800007f */
[----:B--2---:R-:W-:Y:S05]  /*7fc0*/  @!P0 BRA `(.L_x_170) ;  /* 0xfffffffc00f08947 */ /* 0x004fea000383ffff */
[----:B------:R-:W-:Y:S05]  /*7fd0*/  BRA `(.L_x_189) ;  /* 0xfffffff000687947 */ /* 0x000fea000383ffff */
.L_x_178:
[----:B------:R-:W-:Y:S01]  /*7fe0*/  BSSY B0, `(.L_x_190) ;  /* 0x0000006000007945 */ /* 0x000fe20003800000 */
[----:B------:R-:W-:-:S07]  /*7ff0*/  IMAD.MOV.U32 R15, RZ, RZ, -0x1 ;  /* 0xffffffffff0f7424 */ /* 0x000fce00078e00ff */
[----:B------:R-:W-:Y:S05]  /*8000*/  WARPSYNC.COLLECTIVE R15, `(.L_x_191) ;  /* 0x000000000f0c7348 */ /* 0x000fea0003c00000 */
[----:B------:R-:W-:Y:S02]  /*8010*/  ELECT P6, UR62, PT ;  /* 0x00000000003e782f */ /* 0x000fe400038c0000 */
[----:B------:R-:W-:Y:S01]  /*8020*/  MOV R14, UR62 ;  /* 0x0000003e000e7c02 */ /* 0x000fe20008000f00 */
[----:B------:R-:W-:Y:S10]  /*8030*/  ENDCOLLECTIVE ;  /* 0x000000000000791b */ /* 0x000ff40003800000 */
.L_x_191:
[----:B------:R-:W-:Y:S05]  /*8040*/  BSYNC B0 ;  /* 0x0000000000007941 */ /* 0x000fea0003800000 */
.L_x_190:
[----:B------:R-:W-:Y:S05]  /*8050*/  BRA `(.L_x_192) ;  /* 0xfffffff800d07947 */ /* 0x000fea000383ffff */
.L_x_182:
[----:B0-----:R0:W1:Y:S02]  /*8060*/  SYNCS.PHASECHK.TRANS64.TRYWAIT P0, [R5+URZ], R2 ;  /* 0x00000002050075a7 */ /* 0x001064000800017f */
[----:B-1----:R-:W-:Y:S05]  /*8070*/  @!P0 NANOSLEEP.SYNCS 0x989680 ;  /* 0x009896800000895d */ /* 0x002fea0003900000 */
[----:B------:R-:W1:Y:S02]  /*8080*/  @!P0 SYNCS.PHASECHK.TRANS64 P0, [R5+URZ], R2 ;  /* 0x00000002050085a7 */ /* 0x000e64000800007f */
[----:B-1----:R-:W-:Y:S05]  /*8090*/  @!P0 BRA `(.L_x_182) ;  /* 0xfffffffc00f08947 */ /* 0x002fea000383ffff */
[----:B------:R-:W-:Y:S05]  /*80a0*/  BRA `(.L_x_193) ;  /* 0xfffffffc00107947 */ /* 0x000fea000383ffff */
.L_x_183:
[----:B0-----:R0:W1:Y:S02]  /*80b0*/  SYNCS.PHASECHK.TRANS64.TRYWAIT P0, [R7+URZ], R4 ;  /* 0x00000004070075a7 */ /* 0x001064000800017f */
[----:B-1----:R-:W-:Y:S05]  /*80c0*/  @!P0 NANOSLEEP.SYNCS 0x989680 ;  /* 0x009896800000895d */ /* 0x002fea0003900000 */
[----:B------:R-:W1:Y:S02]  /*80d0*/  @!P0 SYNCS.PHASECHK.TRANS64 P0, [R7+URZ], R4 ;  /* 0x00000004070085a7 */ /* 0x000e64000800007f */
[----:B-1----:R-:W-:Y:S05]  /*80e0*/  @!P0 BRA `(.L_x_183) ;  /* 0xfffffffc00f08947 */ /* 0x002fea000383ffff */
[----:B------:R-:W-:Y:S05]  /*80f0*/  BRA `(.L_x_194) ;  /* 0xfffffffc00207947 */ /* 0x000fea000383ffff */
.L_x_184:
[----:B0-----:R0:W1:Y:S02]  /*8100*/  SYNCS.PHASECHK.TRANS64.TRYWAIT P0, [R6+URZ], R5 ;  /* 0x00000005060075a7 */ /* 0x001064000800017f */
[----:B-1----:R-:W-:Y:S05]  /*8110*/  @!P0 NANOSLEEP.SYNCS 0x989680 ;  /* 0x009896800000895d */ /* 0x002fea0003900000 */
[----:B------:R-:W1:Y:S02]  /*8120*/  @!P0 SYNCS.PHASECHK.TRANS64 P0, [R6+URZ], R5 ;  /* 0x00000005060085a7 */ /* 0x000e64000800007f */
[----:B-1----:R-:W-:Y:S05]  /*8130*/  @!P0 BRA `(.L_x_184) ;  /* 0xfffffffc00f08947 */ /* 0x002fea000383ffff */
[----:B------:R-:W-:Y:S05]  /*8140*/  BRA `(.L_x_195) ;  /* 0xfffffffc00287947 */ /* 0x000fea000383ffff */
.L_x_196:
[----:B------:R-:W-:-:S00]  /*8150*/  BRA `(.L_x_196) ;  /* 0xfffffffc00fc7947 */ /* 0x000fc0000383ffff */
[----:B------:R-:W-:-:S00]  /*8160*/  NOP ;  /* 0x0000000000007918 */ /* 0x000fc00000000000 */
        /* <DEDUP_REMOVED lines=9> */
.L_x_197:


//--------------------- .nv.global.init           --------------------------
	.section	.nv.global.init,"aw",@progbits
.nv.global.init:
	.type		$str$22,@object
	.size		$str$22,($str$23 - $str$22)
$str$22:
        /*0000*/ 	.byte	0x6b, 0x5f, 0x74, 0x69, 0x6c, 0x65, 0x5f, 0x63, 0x6f, 0x75, 0x6e, 0x74, 0x20, 0x3e, 0x3d, 0x20
        /*0010*/ 	.byte	0x31, 0x00
	.type		$str$23,@object
	.size		$str$23,(__unnamed_1 - $str$23)
$str$23:
        /*0012*/ 	.byte	0x2f, 0x74, 0x6d, 0x70, 0x2f, 0x63, 0x75, 0x74, 0x6c, 0x61, 0x73, 0x73, 0x5f, 0x73, 0x77, 0x65
        /*0022*/ 	.byte	0x65, 0x70, 0x5f, 0x73, 0x72, 0x63, 0x2f, 0x69, 0x6e, 0x63, 0x6c, 0x75, 0x64, 0x65, 0x2f, 0x63
        /*0032*/ 	.byte	0x75, 0x74, 0x6c, 0x61, 0x73, 0x73, 0x2f, 0x67, 0x65, 0x6d, 0x6d, 0x2f, 0x63, 0x6f, 0x6c, 0x6c
        /*0042*/ 	.byte	0x65, 0x63, 0x74, 0x69, 0x76, 0x65, 0x2f, 0x73, 0x6d, 0x39, 0x30, 0x5f, 0x6d, 0x6d, 0x61, 0x5f
        /*0052*/ 	.byte	0x74, 0x6d, 0x61, 0x5f, 0x67, 0x6d, 0x6d, 0x61, 0x5f, 0x73, 0x73, 0x5f, 0x77, 0x61, 0x72, 0x70
        /*0062*/ 	.byte	0x73, 0x70, 0x65, 0x63, 0x69, 0x61, 0x6c, 0x69, 0x7a, 0x65, 0x64, 0x2e, 0x68, 0x70, 0x70, 0x00
	.type		__unnamed_1,@object
	.size		__unnamed_1,(.L_0 - __unnamed_1)
__unnamed_1:
        /*0072*/ 	.byte	0x76, 0x6f, 0x69, 0x64, 0x20, 0x63, 0x75, 0x74, 0x6c, 0x61, 0x73, 0x73, 0x3a, 0x3a, 0x67, 0x65
        /* <DEDUP_REMOVED lines=180> */
        /*0bc2*/ 	.byte	0x75, 0x74, 0x65, 0x3a, 0x3a, 0x69, 0x64, 0x65, 0x6e, 0x74, 0x69, 0x74, 0x79, 0x5d, 0x00
.L_0:


//--------------------- .nv.shared._ZN7cutlass13device_kernelINS_4gemm6kernel13GemmUniversalIN4cute5tupleIJiiiiEEENS1_10collective13CollectiveMmaINS1_34MainloopSm90TmaGmmaWarpSpecializedILi4ENS5_IJNS4_1CILi2EEENSA_ILi4EEENSA_ILi1EEEEEENS1_35KernelTmaWarpSpecializedCooperativeEEENS5_IJNSA_ILi128EEESH_NSA_ILi64EEEEEENS_6half_tENS5_IJlSD_lEEESK_SL_NS4_8TiledMMAINS4_8MMA_AtomIJNS4_4SM904GMMA26MMA_64x128x16_F32F16F16_SSILNSP_5MajorE0ELSR_0ELNSP_7ScaleInE1ELSS_1EEEEEENS4_6LayoutINS5_IJSB_SD_SD_EEENS5_IJSD_NSA_ILi0EEESX_EEEEENS5_IJNS4_10UnderscoreES10_S10_EEEEENS4_23SM90_TMA_LOAD_MULTICASTENS4_14ComposedLayoutINS4_7SwizzleILi3ELi4ELi3EEENS4_18smem_ptr_flag_bitsILi16EEENSV_INS5_IJNSA_ILi8EEESI_EEENS5_IJSI_SD_EEEEEEEvNS4_8identityES13_S1D_vS1E_EENS_8epilogue10collective6detail29Sm90TmaWarpSpecializedAdapterINS1H_15DefaultEpilogueISK_SL_SL_NS1G_6thread17LinearCombinationISK_Li1EffLNS1L_9ScaleType4KindE0ELNS_15FloatRoundStyleE2ESK_EENS1_15EpilogueDefaultEEEEEvvEEEEvNT_6ParamsE --------------------------
	.section	.nv.shared._ZN7cutlass13device_kernelINS_4gemm6kernel13GemmUniversalIN4cute5tupleIJiiiiEEENS1_10collective13CollectiveMmaINS1_34MainloopSm90TmaGmmaWarpSpecializedILi4ENS5_IJNS4_1CILi2EEENSA_ILi4EEENSA_ILi1EEEEEENS1_35KernelTmaWarpSpecializedCooperativeEEENS5_IJNSA_ILi128EEESH_NSA_ILi64EEEEEENS_6half_tENS5_IJlSD_lEEESK_SL_NS4_8TiledMMAINS4_8MMA_AtomIJNS4_4SM904GMMA26MMA_64x128x16_F32F16F16_SSILNSP_5MajorE0ELSR_0ELNSP_7ScaleInE1ELSS_1EEEEEENS4_6LayoutINS5_IJSB_SD_SD_EEENS5_IJSD_NSA_ILi0EEESX_EEEEENS5_IJNS4_10UnderscoreES10_S10_EEEEENS4_23SM90_TMA_LOAD_MULTICASTENS4_14ComposedLayoutINS4_7SwizzleILi3ELi4ELi3EEENS4_18smem_ptr_flag_bitsILi16EEENSV_INS5_IJNSA_ILi8EEESI_EEENS5_IJSI_SD_EEEEEEEvNS4_8identityES13_S1D_vS1E_EENS_8epilogue10collective6detail29Sm90TmaWarpSpecializedAdapterINS1H_15DefaultEpilogueISK_SL_SL_NS1G_6thread17LinearCombinationISK_Li1EffLNS1L_9ScaleType4KindE0ELNS_15FloatRoundStyleE2ESK_EENS1_15EpilogueDefaultEEEEEvvEEEEvNT_6ParamsE,"aw",@nobits
	.sectionflags	@""
	.align	16
	.zero		1024


//--------------------- .nv.shared.reserved.0     --------------------------
	.section	.nv.shared.reserved.0,"aw",@nobits
	.weak		__nv_reservedSMEM_offset_0_alias
	.size		__nv_reservedSMEM_offset_0_alias, 0, 0
	.other		__nv_reservedSMEM_offset_0_alias,@"STO_CUDA_RESERVED_SHARED STV_DEFAULT"
__nv_reservedSMEM_offset_0_alias:
	.zero		0


//--------------------- .nv.global                --------------------------
	.section	.nv.global,"aw",@nobits
.nv.global:
	.type		_ZN40_INTERNAL_95ef1b0c_4_k_cu_6a50db20_264934cute1_E,@object
	.size		_ZN40_INTERNAL_95ef1b0c_4_k_cu_6a50db20_264934cute1_E,(_ZN40_INTERNAL_95ef1b0c_4_k_cu_6a50db20_264934cuda3std3__45__cpo6cbeginE - _ZN40_INTERNAL_95ef1b0c_4_k_cu_6a50db20_264934cute1_E)
_ZN40_INTERNAL_95ef1b0c_4_k_cu_6a50db20_264934cute1_E:
	.zero		1
	.type		_ZN40_INTERNAL_95ef1b0c_4_k_cu_6a50db20_264934cuda3std3__45__cpo6cbeginE,@object
	.size		_ZN40_INTERNAL_95ef1b0c_4_k_cu_6a50db20_264934cuda3std3__45__cpo6cbeginE,(_ZN40_INTERNAL_95ef1b0c_4_k_cu_6a50db20_264934cuda3std3__48in_placeE - _ZN40_INTERNAL_95ef1b0c_4_k_cu_6a50db20_264934cuda3std3__45__cpo6cbeginE)
_ZN40_INTERNAL_95ef1b0c_4_k_cu_6a50db20_264934cuda3std3__45__cpo6cbeginE:
	.zero		1
	.type		_ZN40_INTERNAL_95ef1b0c_4_k_cu_6a50db20_264934cuda3std3__48in_placeE,@object
	.size		_ZN40_INTERNAL_95ef1b0c_4_k_cu_6a50db20_264934cuda3std3__48in_placeE,(_ZN40_INTERNAL_95ef1b0c_4_k_cu_6a50db20_264934cuda3std6ranges3__45__cpo9iter_moveE - _ZN40_INTERNAL_95ef1b0c_4_k_cu_6a50db20_264934cuda3std3__48in_placeE)
_ZN40_INTERNAL_95ef1b0c_4_k_cu_6a50db20_264934cuda3std3__48in_placeE:
	.zero		1
	.type		_ZN40_INTERNAL_95ef1b0c_4_k_cu_6a50db20_264934cuda3std6ranges3__45__cpo9iter_moveE,@object
	.size		_ZN40_INTERNAL_95ef1b0c_4_k_cu_6a50db20_264934cuda3std6ranges3__45__cpo9iter_moveE,(_ZN40_INTERNAL_95ef1b0c_4_k_cu_6a50db20_264934cuda3std3__45__cpo5beginE - _ZN40_INTERNAL_95ef1b0c_4_k_cu_6a50db20_264934cuda3std6ranges3__45__cpo9iter_moveE)
_ZN40_INTERNAL_95ef1b0c_4_k_cu_6a50db20_264934cuda3std6ranges3__45__cpo9iter_moveE:
	.zero		1
	.type		_ZN40_INTERNAL_95ef1b0c_4_k_cu_6a50db20_264934cuda3std3__45__cpo5beginE,@object
	.size		_ZN40_INTERNAL_95ef1b0c_4_k_cu_6a50db20_264934cuda3std3__45__cpo5beginE,(_ZN40_INTERNAL_95ef1b0c_4_k_cu_6a50db20_264934cuda3std3__442_GLOBAL__N__95ef1b0c_4_k_cu_6a50db20_264936ignoreE - _ZN40_INTERNAL_95ef1b0c_4_k_cu_6a50db20_264934cuda3std3__45__cpo5beginE)
_ZN40_INTERNAL_95ef1b0c_4_k_cu_6a50db20_264934cuda3std3__45__cpo5beginE:
	.zero		1
	.type		_ZN40_INTERNAL_95ef1b0c_4_k_cu_6a50db20_264934cuda3std3__442_GLOBAL__N__95ef1b0c_4_k_cu_6a50db20_264936ignoreE,@object
	.size		_ZN40_INTERNAL_95ef1b0c_4_k_cu_6a50db20_264934cuda3std3__442_GLOBAL__N__95ef1b0c_4_k_cu_6a50db20_264936ignoreE,(_ZN40_INTERNAL_95ef1b0c_4_k_cu_6a50db20_264934cute7productE - _ZN40_INTERNAL_95ef1b0c_4_k_cu_6a50db20_264934cuda3std3__442_GLOBAL__N__95ef1b0c_4_k_cu_6a50db20_264936ignoreE)
_ZN40_INTERNAL_95ef1b0c_4_k_cu_6a50db20_264934cuda3std3__442_GLOBAL__N__95ef1b0c_4_k_cu_6a50db20_264936ignoreE:
	.zero		1
	.type		_ZN40_INTERNAL_95ef1b0c_4_k_cu_6a50db20_264934cute7productE,@object
	.size		_ZN40_INTERNAL_95ef1b0c_4_k_cu_6a50db20_264934cute7productE,(_ZN40_INTERNAL_95ef1b0c_4_k_cu_6a50db20_264934cuda3std3__45__cpo3endE - _ZN40_INTERNAL_95ef1b0c_4_k_cu_6a50db20_264934cute7productE)
_ZN40_INTERNAL_95ef1b0c_4_k_cu_6a50db20_264934cute7productE:
	.zero		1
	.type		_ZN40_INTERNAL_95ef1b0c_4_k_cu_6a50db20_264934cuda3std3__45__cpo3endE,@object
	.size		_ZN40_INTERNAL_95ef1b0c_4_k_cu_6a50db20_264934cuda3std3__45__cpo3endE,(_ZN40_INTERNAL_95ef1b0c_4_k_cu_6a50db20_264934cuda3std3__419piecewise_constructE - _ZN40_INTERNAL_95ef1b0c_4_k_cu_6a50db20_264934cuda3std3__45__cpo3endE)
_ZN40_INTERNAL_95ef1b0c_4_k_cu_6a50db20_264934cuda3std3__45__cpo3endE:
	.zero		1
	.type		_ZN40_INTERNAL_95ef1b0c_4_k_cu_6a50db20_264934cuda3std3__419piecewise_constructE,@object
	.size		_ZN40_INTERNAL_95ef1b0c_4_k_cu_6a50db20_264934cuda3std3__419piecewise_constructE,(_ZN40_INTERNAL_95ef1b0c_4_k_cu_6a50db20_264934cuda3std3__45__cpo4cendE - _ZN40_INTERNAL_95ef1b0c_4_k_cu_6a50db20_264934cuda3std3__419piecewise_constructE)
_ZN40_INTERNAL_95ef1b0c_4_k_cu_6a50db20_264934cuda3std3__419piecewise_constructE:
	.zero		1
	.type		_ZN40_INTERNAL_95ef1b0c_4_k_cu_6a50db20_264934cuda3std3__45__cpo4cendE,@object
	.size		_ZN40_INTERNAL_95ef1b0c_4_k_cu_6a50db20_264934cuda3std3__45__cpo4cendE,(_ZN40_INTERNAL_95ef1b0c_4_k_cu_6a50db20_264934cuda3std6ranges3__45__cpo4swapE - _ZN40_INTERNAL_95ef1b0c_4_k_cu_6a50db20_264934cuda3std3__45__cpo4cendE)
_ZN40_INTERNAL_95ef1b0c_4_k_cu_6a50db20_264934cuda3std3__45__cpo4cendE:
	.zero		1
	.type		_ZN40_INTERNAL_95ef1b0c_4_k_cu_6a50db20_264934cuda3std6ranges3__45__cpo4swapE,@object
	.size		_ZN40_INTERNAL_95ef1b0c_4_k_cu_6a50db20_264934cuda3std6ranges3__45__cpo4swapE,(.L_8 - _ZN40_INTERNAL_95ef1b0c_4_k_cu_6a50db20_264934cuda3std6ranges3__45__cpo4swapE)
_ZN40_INTERNAL_95ef1b0c_4_k_cu_6a50db20_264934cuda3std6ranges3__45__cpo4swapE:
	.zero		1
.L_8:


//--------------------- .nv.constant0._ZN7cutlass13device_kernelINS_4gemm6kernel13GemmUniversalIN4cute5tupleIJiiiiEEENS1_10collective13CollectiveMmaINS1_34MainloopSm90TmaGmmaWarpSpecializedILi4ENS5_IJNS4_1CILi2EEENSA_ILi4EEENSA_ILi1EEEEEENS1_35KernelTmaWarpSpecializedCooperativeEEENS5_IJNSA_ILi128EEESH_NSA_ILi64EEEEEENS_6half_tENS5_IJlSD_lEEESK_SL_NS4_8TiledMMAINS4_8MMA_AtomIJNS4_4SM904GMMA26MMA_64x128x16_F32F16F16_SSILNSP_5MajorE0ELSR_0ELNSP_7ScaleInE1ELSS_1EEEEEENS4_6LayoutINS5_IJSB_SD_SD_EEENS5_IJSD_NSA_ILi0EEESX_EEEEENS5_IJNS4_10UnderscoreES10_S10_EEEEENS4_23SM90_TMA_LOAD_MULTICASTENS4_14ComposedLayoutINS4_7SwizzleILi3ELi4ELi3EEENS4_18smem_ptr_flag_bitsILi16EEENSV_INS5_IJNSA_ILi8EEESI_EEENS5_IJSI_SD_EEEEEEEvNS4_8identityES13_S1D_vS1E_EENS_8epilogue10collective6detail29Sm90TmaWarpSpecializedAdapterINS1H_15DefaultEpilogueISK_SL_SL_NS1G_6thread17LinearCombinationISK_Li1EffLNS1L_9ScaleType4KindE0ELNS_15FloatRoundStyleE2ESK_EENS1_15EpilogueDefaultEEEEEvvEEEEvNT_6ParamsE --------------------------
	.section	.nv.constant0._ZN7cutlass13device_kernelINS_4gemm6kernel13GemmUniversalIN4cute5tupleIJiiiiEEENS1_10collective13CollectiveMmaINS1_34MainloopSm90TmaGmmaWarpSpecializedILi4ENS5_IJNS4_1CILi2EEENSA_ILi4EEENSA_ILi1EEEEEENS1_35KernelTmaWarpSpecializedCooperativeEEENS5_IJNSA_ILi128EEESH_NSA_ILi64EEEEEENS_6half_tENS5_IJlSD_lEEESK_SL_NS4_8TiledMMAINS4_8MMA_AtomIJNS4_4SM904GMMA26MMA_64x128x16_F32F16F16_SSILNSP_5MajorE0ELSR_0ELNSP_7ScaleInE1ELSS_1EEEEEENS4_6LayoutINS5_IJSB_SD_SD_EEENS5_IJSD_NSA_ILi0EEESX_EEEEENS5_IJNS4_10UnderscoreES10_S10_EEEEENS4_23SM90_TMA_LOAD_MULTICASTENS4_14ComposedLayoutINS4_7SwizzleILi3ELi4ELi3EEENS4_18smem_ptr_flag_bitsILi16EEENSV_INS5_IJNSA_ILi8EEESI_EEENS5_IJSI_SD_EEEEEEEvNS4_8identityES13_S1D_vS1E_EENS_8epilogue10collective6detail29Sm90TmaWarpSpecializedAdapterINS1H_15DefaultEpilogueISK_SL_SL_NS1G_6thread17LinearCombinationISK_Li1EffLNS1L_9ScaleType4KindE0ELNS_15FloatRoundStyleE2ESK_EENS1_15EpilogueDefaultEEEEEvvEEEEvNT_6ParamsE,"a",@progbits
	.sectionflags	@""
	.align	4
.nv.constant0._ZN7cutlass13device_kernelINS_4gemm6kernel13GemmUniversalIN4cute5tupleIJiiiiEEENS1_10collective13CollectiveMmaINS1_34MainloopSm90TmaGmmaWarpSpecializedILi4ENS5_IJNS4_1CILi2EEENSA_ILi4EEENSA_ILi1EEEEEENS1_35KernelTmaWarpSpecializedCooperativeEEENS5_IJNSA_ILi128EEESH_NSA_ILi64EEEEEENS_6half_tENS5_IJlSD_lEEESK_SL_NS4_8TiledMMAINS4_8MMA_AtomIJNS4_4SM904GMMA26MMA_64x128x16_F32F16F16_SSILNSP_5MajorE0ELSR_0ELNSP_7ScaleInE1ELSS_1EEEEEENS4_6LayoutINS5_IJSB_SD_SD_EEENS5_IJSD_NSA_ILi0EEESX_EEEEENS5_IJNS4_10UnderscoreES10_S10_EEEEENS4_23SM90_TMA_LOAD_MULTICASTENS4_14ComposedLayoutINS4_7SwizzleILi3ELi4ELi3EEENS4_18smem_ptr_flag_bitsILi16EEENSV_INS5_IJNSA_ILi8EEESI_EEENS5_IJSI_SD_EEEEEEEvNS4_8identityES13_S1D_vS1E_EENS_8epilogue10collective6detail29Sm90TmaWarpSpecializedAdapterINS1H_15DefaultEpilogueISK_SL_SL_NS1G_6thread17LinearCombinationISK_Li1EffLNS1L_9ScaleType4KindE0ELNS_15FloatRoundStyleE2ESK_EENS1_15EpilogueDefaultEEEEEvvEEEEvNT_6ParamsE:
	.zero		1664


//--------------------- SYMBOLS --------------------------

	.type		.nv.reservedSmem.offset0,@object
	.size		.nv.reservedSmem.offset0,0x4
	.type		__assertfail,@function
